//
// Generated by NVIDIA NVVM Compiler
//
// Compiler Build ID: CL-36424714
// Cuda compilation tools, release 13.0, V13.0.88
// Based on NVVM 20.0.0
//

.version 9.0
.target sm_100
.address_size 64

	// .globl	_Z16gpu_seqwr_kernelPimm
.extern .func  (.param .b32 func_retval0) vprintf
(
	.param .b64 vprintf_param_0,
	.param .b64 vprintf_param_1
)
;
.global .align 1 .b8 $str[10] = {37, 100, 32, 45, 62, 32, 37, 100, 10};

.visible .entry _Z16gpu_seqwr_kernelPimm(
	.param .u64 .ptr .align 1 _Z16gpu_seqwr_kernelPimm_param_0,
	.param .u64 _Z16gpu_seqwr_kernelPimm_param_1,
	.param .u64 _Z16gpu_seqwr_kernelPimm_param_2
)
{
	.reg .pred 	%p<5>;
	.reg .b32 	%r<8>;
	.reg .b64 	%rd<16>;

	ld.param.u64 	%rd8, [_Z16gpu_seqwr_kernelPimm_param_0];
	ld.param.u64 	%rd9, [_Z16gpu_seqwr_kernelPimm_param_1];
	ld.param.u64 	%rd10, [_Z16gpu_seqwr_kernelPimm_param_2];
	setp.eq.s64 	%p1, %rd9, 0;
	@%p1 bra 	$L__BB0_6;
	mov.u32 	%r1, %ctaid.x;
	mov.u32 	%r2, %ntid.x;
	mov.u32 	%r3, %tid.x;
	mad.lo.s32 	%r4, %r1, %r2, %r3;
	cvt.u64.u32 	%rd1, %r4;
	mov.u32 	%r5, %nctaid.x;
	mul.lo.s32 	%r6, %r2, %r5;
	cvt.u64.u32 	%rd2, %r6;
	cvta.to.global.u64 	%rd3, %rd8;
	mov.b64 	%rd14, 0;
$L__BB0_2:
	setp.le.u64 	%p2, %rd10, %rd1;
	@%p2 bra 	$L__BB0_5;
	mov.u64 	%rd15, %rd1;
$L__BB0_4:
	shl.b64 	%rd12, %rd15, 2;
	add.s64 	%rd13, %rd3, %rd12;
	mov.b32 	%r7, 0;
	st.global.u32 	[%rd13], %r7;
	add.s64 	%rd15, %rd15, %rd2;
	setp.lt.u64 	%p3, %rd15, %rd10;
	@%p3 bra 	$L__BB0_4;
$L__BB0_5:
	add.s64 	%rd14, %rd14, 1;
	setp.ne.s64 	%p4, %rd14, %rd9;
	@%p4 bra 	$L__BB0_2;
$L__BB0_6:
	ret;

}
	// .globl	_Z16gpu_seqrd_kernelPimm
.visible .entry _Z16gpu_seqrd_kernelPimm(
	.param .u64 .ptr .align 1 _Z16gpu_seqrd_kernelPimm_param_0,
	.param .u64 _Z16gpu_seqrd_kernelPimm_param_1,
	.param .u64 _Z16gpu_seqrd_kernelPimm_param_2
)
{
	.reg .pred 	%p<7>;
	.reg .b32 	%r<20>;
	.reg .b64 	%rd<16>;

	ld.param.u64 	%rd10, [_Z16gpu_seqrd_kernelPimm_param_0];
	ld.param.u64 	%rd8, [_Z16gpu_seqrd_kernelPimm_param_1];
	ld.param.u64 	%rd9, [_Z16gpu_seqrd_kernelPimm_param_2];
	cvta.to.global.u64 	%rd1, %rd10;
	setp.eq.s64 	%p1, %rd8, 0;
	mov.b32 	%r18, 0;
	@%p1 bra 	$L__BB1_6;
	mov.u32 	%r8, %ctaid.x;
	mov.u32 	%r9, %ntid.x;
	mov.u32 	%r10, %tid.x;
	mad.lo.s32 	%r11, %r8, %r9, %r10;
	cvt.u64.u32 	%rd2, %r11;
	mov.u32 	%r12, %nctaid.x;
	mul.lo.s32 	%r13, %r9, %r12;
	cvt.u64.u32 	%rd3, %r13;
	mov.b32 	%r18, 0;
	mov.b64 	%rd14, 0;
$L__BB1_2:
	setp.le.u64 	%p2, %rd9, %rd2;
	@%p2 bra 	$L__BB1_5;
	mov.u64 	%rd15, %rd2;
$L__BB1_4:
	shl.b64 	%rd12, %rd15, 2;
	add.s64 	%rd13, %rd1, %rd12;
	ld.global.u32 	%r14, [%rd13];
	setp.ne.s32 	%p3, %r14, 0;
	selp.u32 	%r15, 1, 0, %p3;
	add.s32 	%r18, %r18, %r15;
	add.s64 	%rd15, %rd15, %rd3;
	setp.lt.u64 	%p4, %rd15, %rd9;
	@%p4 bra 	$L__BB1_4;
$L__BB1_5:
	add.s64 	%rd14, %rd14, 1;
	setp.ne.s64 	%p5, %rd14, %rd8;
	@%p5 bra 	$L__BB1_2;
$L__BB1_6:
	setp.lt.s32 	%p6, %r18, 1;
	@%p6 bra 	$L__BB1_8;
	st.global.u32 	[%rd1], %r18;
$L__BB1_8:
	ret;

}
	// .globl	_Z16gpu_rndwr_kernelPimmm
.visible .entry _Z16gpu_rndwr_kernelPimmm(
	.param .u64 .ptr .align 1 _Z16gpu_rndwr_kernelPimmm_param_0,
	.param .u64 _Z16gpu_rndwr_kernelPimmm_param_1,
	.param .u64 _Z16gpu_rndwr_kernelPimmm_param_2,
	.param .u64 _Z16gpu_rndwr_kernelPimmm_param_3
)
{
	.reg .pred 	%p<24>;
	.reg .b32 	%r<44>;
	.reg .b64 	%rd<141>;

	ld.param.u64 	%rd72, [_Z16gpu_rndwr_kernelPimmm_param_0];
	ld.param.u64 	%rd69, [_Z16gpu_rndwr_kernelPimmm_param_1];
	ld.param.u64 	%rd70, [_Z16gpu_rndwr_kernelPimmm_param_2];
	ld.param.u64 	%rd71, [_Z16gpu_rndwr_kernelPimmm_param_3];
	cvta.to.global.u64 	%rd1, %rd72;
	mov.u32 	%r1, %ctaid.x;
	mov.u32 	%r2, %ntid.x;
	mov.u32 	%r3, %tid.x;
	mad.lo.s32 	%r4, %r1, %r2, %r3;
	cvt.u64.u32 	%rd2, %r4;
	setp.eq.s64 	%p1, %rd69, 0;
	setp.le.u64 	%p2, %rd71, %rd2;
	or.pred  	%p3, %p1, %p2;
	@%p3 bra 	$L__BB2_50;
	setp.eq.s64 	%p4, %rd70, 0;
	shr.u64 	%rd73, %rd2, 5;
	add.s64 	%rd3, %rd73, 24819;
	@%p4 bra 	$L__BB2_50;
	and.b64  	%rd4, %rd70, 3;
	and.b64  	%rd5, %rd70, -4;
	and.b64  	%rd6, %rd70, 1;
	mov.b64 	%rd122, 0;
	cvt.u32.u64 	%r41, %rd71;
$L__BB2_3:
	setp.lt.u64 	%p5, %rd70, 4;
	mov.u64 	%rd123, %rd5;
	mov.u64 	%rd124, %rd3;
	mov.u64 	%rd125, %rd2;
	@%p5 bra 	$L__BB2_29;
$L__BB2_4:
	.pragma "nounroll";
	shl.b64 	%rd75, %rd124, 5;
	add.s64 	%rd11, %rd75, %rd125;
	or.b64  	%rd76, %rd11, %rd71;
	and.b64  	%rd77, %rd76, -4294967296;
	setp.ne.s64 	%p6, %rd77, 0;
	@%p6 bra 	$L__BB2_6;
	cvt.u32.u64 	%r6, %rd11;
	rem.u32 	%r7, %r6, %r41;
	cvt.u64.u32 	%rd126, %r7;
	bra.uni 	$L__BB2_7;
$L__BB2_6:
	rem.u64 	%rd126, %rd11, %rd71;
$L__BB2_7:
	add.s64 	%rd15, %rd124, 548191;
	or.b64  	%rd78, %rd15, %rd71;
	and.b64  	%rd79, %rd78, -4294967296;
	setp.ne.s64 	%p7, %rd79, 0;
	@%p7 bra 	$L__BB2_9;
	cvt.u32.u64 	%r9, %rd15;
	rem.u32 	%r10, %r9, %r41;
	cvt.u64.u32 	%rd127, %r10;
	bra.uni 	$L__BB2_10;
$L__BB2_9:
	rem.u64 	%rd127, %rd15, %rd71;
$L__BB2_10:
	shl.b64 	%rd80, %rd125, 2;
	add.s64 	%rd81, %rd1, %rd80;
	st.global.u32 	[%rd81], %rd126;
	shl.b64 	%rd82, %rd127, 5;
	add.s64 	%rd19, %rd82, %rd126;
	or.b64  	%rd83, %rd19, %rd71;
	and.b64  	%rd84, %rd83, -4294967296;
	setp.ne.s64 	%p8, %rd84, 0;
	@%p8 bra 	$L__BB2_12;
	cvt.u32.u64 	%r12, %rd19;
	rem.u32 	%r13, %r12, %r41;
	cvt.u64.u32 	%rd128, %r13;
	bra.uni 	$L__BB2_13;
$L__BB2_12:
	rem.u64 	%rd128, %rd19, %rd71;
$L__BB2_13:
	add.s64 	%rd23, %rd127, 548191;
	or.b64  	%rd85, %rd23, %rd71;
	and.b64  	%rd86, %rd85, -4294967296;
	setp.ne.s64 	%p9, %rd86, 0;
	@%p9 bra 	$L__BB2_15;
	cvt.u32.u64 	%r15, %rd23;
	rem.u32 	%r16, %r15, %r41;
	cvt.u64.u32 	%rd129, %r16;
	bra.uni 	$L__BB2_16;
$L__BB2_15:
	rem.u64 	%rd129, %rd23, %rd71;
$L__BB2_16:
	shl.b64 	%rd87, %rd126, 2;
	add.s64 	%rd88, %rd1, %rd87;
	st.global.u32 	[%rd88], %rd128;
	shl.b64 	%rd89, %rd129, 5;
	add.s64 	%rd27, %rd89, %rd128;
	or.b64  	%rd90, %rd27, %rd71;
	and.b64  	%rd91, %rd90, -4294967296;
	setp.ne.s64 	%p10, %rd91, 0;
	@%p10 bra 	$L__BB2_18;
	cvt.u32.u64 	%r18, %rd27;
	rem.u32 	%r19, %r18, %r41;
	cvt.u64.u32 	%rd130, %r19;
	bra.uni 	$L__BB2_19;
$L__BB2_18:
	rem.u64 	%rd130, %rd27, %rd71;
$L__BB2_19:
	add.s64 	%rd31, %rd129, 548191;
	or.b64  	%rd92, %rd31, %rd71;
	and.b64  	%rd93, %rd92, -4294967296;
	setp.ne.s64 	%p11, %rd93, 0;
	@%p11 bra 	$L__BB2_21;
	cvt.u32.u64 	%r21, %rd31;
	rem.u32 	%r22, %r21, %r41;
	cvt.u64.u32 	%rd131, %r22;
	bra.uni 	$L__BB2_22;
$L__BB2_21:
	rem.u64 	%rd131, %rd31, %rd71;
$L__BB2_22:
	shl.b64 	%rd94, %rd128, 2;
	add.s64 	%rd95, %rd1, %rd94;
	st.global.u32 	[%rd95], %rd130;
	shl.b64 	%rd96, %rd131, 5;
	add.s64 	%rd35, %rd96, %rd130;
	or.b64  	%rd97, %rd35, %rd71;
	and.b64  	%rd98, %rd97, -4294967296;
	setp.ne.s64 	%p12, %rd98, 0;
	@%p12 bra 	$L__BB2_24;
	cvt.u32.u64 	%r24, %rd35;
	rem.u32 	%r25, %r24, %r41;
	cvt.u64.u32 	%rd125, %r25;
	bra.uni 	$L__BB2_25;
$L__BB2_24:
	rem.u64 	%rd125, %rd35, %rd71;
$L__BB2_25:
	add.s64 	%rd39, %rd131, 548191;
	or.b64  	%rd99, %rd39, %rd71;
	and.b64  	%rd100, %rd99, -4294967296;
	setp.ne.s64 	%p13, %rd100, 0;
	@%p13 bra 	$L__BB2_27;
	cvt.u32.u64 	%r27, %rd39;
	rem.u32 	%r28, %r27, %r41;
	cvt.u64.u32 	%rd124, %r28;
	bra.uni 	$L__BB2_28;
$L__BB2_27:
	rem.u64 	%rd124, %rd39, %rd71;
$L__BB2_28:
	shl.b64 	%rd101, %rd130, 2;
	add.s64 	%rd102, %rd1, %rd101;
	st.global.u32 	[%rd102], %rd125;
	add.s64 	%rd123, %rd123, -4;
	setp.ne.s64 	%p14, %rd123, 0;
	@%p14 bra 	$L__BB2_4;
$L__BB2_29:
	setp.eq.s64 	%p15, %rd4, 0;
	@%p15 bra 	$L__BB2_49;
	setp.eq.s64 	%p16, %rd4, 1;
	@%p16 bra 	$L__BB2_44;
	shl.b64 	%rd103, %rd124, 5;
	add.s64 	%rd46, %rd103, %rd125;
	or.b64  	%rd104, %rd46, %rd71;
	and.b64  	%rd105, %rd104, -4294967296;
	setp.ne.s64 	%p17, %rd105, 0;
	@%p17 bra 	$L__BB2_33;
	cvt.u32.u64 	%r30, %rd46;
	rem.u32 	%r31, %r30, %r41;
	cvt.u64.u32 	%rd134, %r31;
	bra.uni 	$L__BB2_34;
$L__BB2_33:
	rem.u64 	%rd134, %rd46, %rd71;
$L__BB2_34:
	add.s64 	%rd50, %rd124, 548191;
	or.b64  	%rd106, %rd50, %rd71;
	and.b64  	%rd107, %rd106, -4294967296;
	setp.ne.s64 	%p18, %rd107, 0;
	@%p18 bra 	$L__BB2_36;
	cvt.u32.u64 	%r33, %rd50;
	rem.u32 	%r34, %r33, %r41;
	cvt.u64.u32 	%rd135, %r34;
	bra.uni 	$L__BB2_37;
$L__BB2_36:
	rem.u64 	%rd135, %rd50, %rd71;
$L__BB2_37:
	shl.b64 	%rd108, %rd125, 2;
	add.s64 	%rd109, %rd1, %rd108;
	st.global.u32 	[%rd109], %rd134;
	shl.b64 	%rd110, %rd135, 5;
	add.s64 	%rd54, %rd110, %rd134;
	or.b64  	%rd111, %rd54, %rd71;
	and.b64  	%rd112, %rd111, -4294967296;
	setp.ne.s64 	%p19, %rd112, 0;
	@%p19 bra 	$L__BB2_39;
	cvt.u32.u64 	%r36, %rd54;
	rem.u32 	%r37, %r36, %r41;
	cvt.u64.u32 	%rd125, %r37;
	bra.uni 	$L__BB2_40;
$L__BB2_39:
	rem.u64 	%rd125, %rd54, %rd71;
$L__BB2_40:
	add.s64 	%rd58, %rd135, 548191;
	or.b64  	%rd113, %rd58, %rd71;
	and.b64  	%rd114, %rd113, -4294967296;
	setp.ne.s64 	%p20, %rd114, 0;
	@%p20 bra 	$L__BB2_42;
	cvt.u32.u64 	%r39, %rd58;
	rem.u32 	%r40, %r39, %r41;
	cvt.u64.u32 	%rd124, %r40;
	bra.uni 	$L__BB2_43;
$L__BB2_42:
	rem.u64 	%rd124, %rd58, %rd71;
$L__BB2_43:
	shl.b64 	%rd115, %rd134, 2;
	add.s64 	%rd116, %rd1, %rd115;
	st.global.u32 	[%rd116], %rd125;
$L__BB2_44:
	setp.eq.s64 	%p21, %rd6, 0;
	@%p21 bra 	$L__BB2_49;
	shl.b64 	%rd117, %rd124, 5;
	add.s64 	%rd64, %rd117, %rd125;
	or.b64  	%rd118, %rd64, %rd71;
	and.b64  	%rd119, %rd118, -4294967296;
	setp.ne.s64 	%p22, %rd119, 0;
	@%p22 bra 	$L__BB2_47;
	cvt.u32.u64 	%r42, %rd64;
	rem.u32 	%r43, %r42, %r41;
	cvt.u64.u32 	%rd140, %r43;
	bra.uni 	$L__BB2_48;
$L__BB2_47:
	rem.u64 	%rd140, %rd64, %rd71;
$L__BB2_48:
	shl.b64 	%rd120, %rd125, 2;
	add.s64 	%rd121, %rd1, %rd120;
	st.global.u32 	[%rd121], %rd140;
$L__BB2_49:
	add.s64 	%rd122, %rd122, 1;
	setp.lt.u64 	%p23, %rd122, %rd69;
	@%p23 bra 	$L__BB2_3;
$L__BB2_50:
	ret;

}
	// .globl	_Z16gpu_rndrd_kernelPimmm
.visible .entry _Z16gpu_rndrd_kernelPimmm(
	.param .u64 .ptr .align 1 _Z16gpu_rndrd_kernelPimmm_param_0,
	.param .u64 _Z16gpu_rndrd_kernelPimmm_param_1,
	.param .u64 _Z16gpu_rndrd_kernelPimmm_param_2,
	.param .u64 _Z16gpu_rndrd_kernelPimmm_param_3
)
{
	.reg .pred 	%p<60>;
	.reg .b32 	%r<147>;
	.reg .b64 	%rd<298>;

	ld.param.u64 	%rd139, [_Z16gpu_rndrd_kernelPimmm_param_0];
	ld.param.u64 	%rd136, [_Z16gpu_rndrd_kernelPimmm_param_1];
	ld.param.u64 	%rd137, [_Z16gpu_rndrd_kernelPimmm_param_2];
	ld.param.u64 	%rd138, [_Z16gpu_rndrd_kernelPimmm_param_3];
	cvta.to.global.u64 	%rd1, %rd139;
	mov.u32 	%r27, %ctaid.x;
	mov.u32 	%r28, %ntid.x;
	mov.u32 	%r29, %tid.x;
	mad.lo.s32 	%r30, %r27, %r28, %r29;
	cvt.u64.u32 	%rd2, %r30;
	setp.eq.s64 	%p1, %rd136, 0;
	setp.le.u64 	%p2, %rd138, %rd2;
	mov.b32 	%r145, 0;
	or.pred  	%p3, %p1, %p2;
	@%p3 bra 	$L__BB3_101;
	setp.eq.s64 	%p4, %rd137, 0;
	@%p4 bra 	$L__BB3_101;
	and.b64  	%rd3, %rd137, 7;
	and.b64  	%rd4, %rd137, 3;
	and.b64  	%rd5, %rd137, 1;
	mov.b32 	%r145, 0;
	mov.b64 	%rd261, 0;
	and.b64  	%rd7, %rd137, -8;
$L__BB3_3:
	shr.u64 	%rd141, %rd2, 5;
	add.s64 	%rd263, %rd141, 24819;
	setp.lt.u64 	%p5, %rd137, 8;
	mov.u64 	%rd262, %rd7;
	mov.u64 	%rd264, %rd2;
	@%p5 bra 	$L__BB3_53;
$L__BB3_4:
	.pragma "nounroll";
	shl.b64 	%rd142, %rd263, 5;
	add.s64 	%rd12, %rd142, %rd264;
	or.b64  	%rd143, %rd12, %rd138;
	and.b64  	%rd144, %rd143, -4294967296;
	setp.ne.s64 	%p6, %rd144, 0;
	@%p6 bra 	$L__BB3_6;
	cvt.u32.u64 	%r34, %rd138;
	cvt.u32.u64 	%r35, %rd12;
	rem.u32 	%r36, %r35, %r34;
	cvt.u64.u32 	%rd265, %r36;
	bra.uni 	$L__BB3_7;
$L__BB3_6:
	rem.u64 	%rd265, %rd12, %rd138;
$L__BB3_7:
	add.s64 	%rd16, %rd263, 548191;
	or.b64  	%rd145, %rd16, %rd138;
	and.b64  	%rd146, %rd145, -4294967296;
	setp.ne.s64 	%p7, %rd146, 0;
	@%p7 bra 	$L__BB3_9;
	cvt.u32.u64 	%r37, %rd138;
	cvt.u32.u64 	%r38, %rd16;
	rem.u32 	%r39, %r38, %r37;
	cvt.u64.u32 	%rd266, %r39;
	bra.uni 	$L__BB3_10;
$L__BB3_9:
	rem.u64 	%rd266, %rd16, %rd138;
$L__BB3_10:
	shl.b64 	%rd147, %rd264, 2;
	add.s64 	%rd148, %rd1, %rd147;
	ld.global.s32 	%rd149, [%rd148];
	setp.ne.s64 	%p8, %rd265, %rd149;
	selp.u32 	%r40, 1, 0, %p8;
	add.s32 	%r3, %r145, %r40;
	shl.b64 	%rd150, %rd266, 5;
	add.s64 	%rd20, %rd150, %rd265;
	or.b64  	%rd151, %rd20, %rd138;
	and.b64  	%rd152, %rd151, -4294967296;
	setp.ne.s64 	%p9, %rd152, 0;
	@%p9 bra 	$L__BB3_12;
	cvt.u32.u64 	%r41, %rd138;
	cvt.u32.u64 	%r42, %rd20;
	rem.u32 	%r43, %r42, %r41;
	cvt.u64.u32 	%rd267, %r43;
	bra.uni 	$L__BB3_13;
$L__BB3_12:
	rem.u64 	%rd267, %rd20, %rd138;
$L__BB3_13:
	add.s64 	%rd24, %rd266, 548191;
	or.b64  	%rd153, %rd24, %rd138;
	and.b64  	%rd154, %rd153, -4294967296;
	setp.ne.s64 	%p10, %rd154, 0;
	@%p10 bra 	$L__BB3_15;
	cvt.u32.u64 	%r44, %rd138;
	cvt.u32.u64 	%r45, %rd24;
	rem.u32 	%r46, %r45, %r44;
	cvt.u64.u32 	%rd268, %r46;
	bra.uni 	$L__BB3_16;
$L__BB3_15:
	rem.u64 	%rd268, %rd24, %rd138;
$L__BB3_16:
	shl.b64 	%rd155, %rd265, 2;
	add.s64 	%rd156, %rd1, %rd155;
	ld.global.s32 	%rd157, [%rd156];
	setp.ne.s64 	%p11, %rd267, %rd157;
	selp.u32 	%r47, 1, 0, %p11;
	add.s32 	%r4, %r3, %r47;
	shl.b64 	%rd158, %rd268, 5;
	add.s64 	%rd28, %rd158, %rd267;
	or.b64  	%rd159, %rd28, %rd138;
	and.b64  	%rd160, %rd159, -4294967296;
	setp.ne.s64 	%p12, %rd160, 0;
	@%p12 bra 	$L__BB3_18;
	cvt.u32.u64 	%r48, %rd138;
	cvt.u32.u64 	%r49, %rd28;
	rem.u32 	%r50, %r49, %r48;
	cvt.u64.u32 	%rd269, %r50;
	bra.uni 	$L__BB3_19;
$L__BB3_18:
	rem.u64 	%rd269, %rd28, %rd138;
$L__BB3_19:
	add.s64 	%rd32, %rd268, 548191;
	or.b64  	%rd161, %rd32, %rd138;
	and.b64  	%rd162, %rd161, -4294967296;
	setp.ne.s64 	%p13, %rd162, 0;
	@%p13 bra 	$L__BB3_21;
	cvt.u32.u64 	%r51, %rd138;
	cvt.u32.u64 	%r52, %rd32;
	rem.u32 	%r53, %r52, %r51;
	cvt.u64.u32 	%rd270, %r53;
	bra.uni 	$L__BB3_22;
$L__BB3_21:
	rem.u64 	%rd270, %rd32, %rd138;
$L__BB3_22:
	shl.b64 	%rd163, %rd267, 2;
	add.s64 	%rd164, %rd1, %rd163;
	ld.global.s32 	%rd165, [%rd164];
	setp.ne.s64 	%p14, %rd269, %rd165;
	selp.u32 	%r54, 1, 0, %p14;
	add.s32 	%r5, %r4, %r54;
	shl.b64 	%rd166, %rd270, 5;
	add.s64 	%rd36, %rd166, %rd269;
	or.b64  	%rd167, %rd36, %rd138;
	and.b64  	%rd168, %rd167, -4294967296;
	setp.ne.s64 	%p15, %rd168, 0;
	@%p15 bra 	$L__BB3_24;
	cvt.u32.u64 	%r55, %rd138;
	cvt.u32.u64 	%r56, %rd36;
	rem.u32 	%r57, %r56, %r55;
	cvt.u64.u32 	%rd271, %r57;
	bra.uni 	$L__BB3_25;
$L__BB3_24:
	rem.u64 	%rd271, %rd36, %rd138;
$L__BB3_25:
	add.s64 	%rd40, %rd270, 548191;
	or.b64  	%rd169, %rd40, %rd138;
	and.b64  	%rd170, %rd169, -4294967296;
	setp.ne.s64 	%p16, %rd170, 0;
	@%p16 bra 	$L__BB3_27;
	cvt.u32.u64 	%r58, %rd138;
	cvt.u32.u64 	%r59, %rd40;
	rem.u32 	%r60, %r59, %r58;
	cvt.u64.u32 	%rd272, %r60;
	bra.uni 	$L__BB3_28;
$L__BB3_27:
	rem.u64 	%rd272, %rd40, %rd138;
$L__BB3_28:
	shl.b64 	%rd171, %rd269, 2;
	add.s64 	%rd172, %rd1, %rd171;
	ld.global.s32 	%rd173, [%rd172];
	setp.ne.s64 	%p17, %rd271, %rd173;
	selp.u32 	%r61, 1, 0, %p17;
	add.s32 	%r6, %r5, %r61;
	shl.b64 	%rd174, %rd272, 5;
	add.s64 	%rd44, %rd174, %rd271;
	or.b64  	%rd175, %rd44, %rd138;
	and.b64  	%rd176, %rd175, -4294967296;
	setp.ne.s64 	%p18, %rd176, 0;
	@%p18 bra 	$L__BB3_30;
	cvt.u32.u64 	%r62, %rd138;
	cvt.u32.u64 	%r63, %rd44;
	rem.u32 	%r64, %r63, %r62;
	cvt.u64.u32 	%rd273, %r64;
	bra.uni 	$L__BB3_31;
$L__BB3_30:
	rem.u64 	%rd273, %rd44, %rd138;
$L__BB3_31:
	add.s64 	%rd48, %rd272, 548191;
	or.b64  	%rd177, %rd48, %rd138;
	and.b64  	%rd178, %rd177, -4294967296;
	setp.ne.s64 	%p19, %rd178, 0;
	@%p19 bra 	$L__BB3_33;
	cvt.u32.u64 	%r65, %rd138;
	cvt.u32.u64 	%r66, %rd48;
	rem.u32 	%r67, %r66, %r65;
	cvt.u64.u32 	%rd274, %r67;
	bra.uni 	$L__BB3_34;
$L__BB3_33:
	rem.u64 	%rd274, %rd48, %rd138;
$L__BB3_34:
	shl.b64 	%rd179, %rd271, 2;
	add.s64 	%rd180, %rd1, %rd179;
	ld.global.s32 	%rd181, [%rd180];
	setp.ne.s64 	%p20, %rd273, %rd181;
	selp.u32 	%r68, 1, 0, %p20;
	add.s32 	%r7, %r6, %r68;
	shl.b64 	%rd182, %rd274, 5;
	add.s64 	%rd52, %rd182, %rd273;
	or.b64  	%rd183, %rd52, %rd138;
	and.b64  	%rd184, %rd183, -4294967296;
	setp.ne.s64 	%p21, %rd184, 0;
	@%p21 bra 	$L__BB3_36;
	cvt.u32.u64 	%r69, %rd138;
	cvt.u32.u64 	%r70, %rd52;
	rem.u32 	%r71, %r70, %r69;
	cvt.u64.u32 	%rd275, %r71;
	bra.uni 	$L__BB3_37;
$L__BB3_36:
	rem.u64 	%rd275, %rd52, %rd138;
$L__BB3_37:
	add.s64 	%rd56, %rd274, 548191;
	or.b64  	%rd185, %rd56, %rd138;
	and.b64  	%rd186, %rd185, -4294967296;
	setp.ne.s64 	%p22, %rd186, 0;
	@%p22 bra 	$L__BB3_39;
	cvt.u32.u64 	%r72, %rd138;
	cvt.u32.u64 	%r73, %rd56;
	rem.u32 	%r74, %r73, %r72;
	cvt.u64.u32 	%rd276, %r74;
	bra.uni 	$L__BB3_40;
$L__BB3_39:
	rem.u64 	%rd276, %rd56, %rd138;
$L__BB3_40:
	shl.b64 	%rd187, %rd273, 2;
	add.s64 	%rd188, %rd1, %rd187;
	ld.global.s32 	%rd189, [%rd188];
	setp.ne.s64 	%p23, %rd275, %rd189;
	selp.u32 	%r75, 1, 0, %p23;
	add.s32 	%r8, %r7, %r75;
	shl.b64 	%rd190, %rd276, 5;
	add.s64 	%rd60, %rd190, %rd275;
	or.b64  	%rd191, %rd60, %rd138;
	and.b64  	%rd192, %rd191, -4294967296;
	setp.ne.s64 	%p24, %rd192, 0;
	@%p24 bra 	$L__BB3_42;
	cvt.u32.u64 	%r76, %rd138;
	cvt.u32.u64 	%r77, %rd60;
	rem.u32 	%r78, %r77, %r76;
	cvt.u64.u32 	%rd277, %r78;
	bra.uni 	$L__BB3_43;
$L__BB3_42:
	rem.u64 	%rd277, %rd60, %rd138;
$L__BB3_43:
	add.s64 	%rd64, %rd276, 548191;
	or.b64  	%rd193, %rd64, %rd138;
	and.b64  	%rd194, %rd193, -4294967296;
	setp.ne.s64 	%p25, %rd194, 0;
	@%p25 bra 	$L__BB3_45;
	cvt.u32.u64 	%r79, %rd138;
	cvt.u32.u64 	%r80, %rd64;
	rem.u32 	%r81, %r80, %r79;
	cvt.u64.u32 	%rd278, %r81;
	bra.uni 	$L__BB3_46;
$L__BB3_45:
	rem.u64 	%rd278, %rd64, %rd138;
$L__BB3_46:
	shl.b64 	%rd195, %rd275, 2;
	add.s64 	%rd196, %rd1, %rd195;
	ld.global.s32 	%rd197, [%rd196];
	setp.ne.s64 	%p26, %rd277, %rd197;
	selp.u32 	%r82, 1, 0, %p26;
	add.s32 	%r9, %r8, %r82;
	shl.b64 	%rd198, %rd278, 5;
	add.s64 	%rd68, %rd198, %rd277;
	or.b64  	%rd199, %rd68, %rd138;
	and.b64  	%rd200, %rd199, -4294967296;
	setp.ne.s64 	%p27, %rd200, 0;
	@%p27 bra 	$L__BB3_48;
	cvt.u32.u64 	%r83, %rd138;
	cvt.u32.u64 	%r84, %rd68;
	rem.u32 	%r85, %r84, %r83;
	cvt.u64.u32 	%rd264, %r85;
	bra.uni 	$L__BB3_49;
$L__BB3_48:
	rem.u64 	%rd264, %rd68, %rd138;
$L__BB3_49:
	add.s64 	%rd72, %rd278, 548191;
	or.b64  	%rd201, %rd72, %rd138;
	and.b64  	%rd202, %rd201, -4294967296;
	setp.ne.s64 	%p28, %rd202, 0;
	@%p28 bra 	$L__BB3_51;
	cvt.u32.u64 	%r86, %rd138;
	cvt.u32.u64 	%r87, %rd72;
	rem.u32 	%r88, %r87, %r86;
	cvt.u64.u32 	%rd263, %r88;
	bra.uni 	$L__BB3_52;
$L__BB3_51:
	rem.u64 	%rd263, %rd72, %rd138;
$L__BB3_52:
	shl.b64 	%rd203, %rd277, 2;
	add.s64 	%rd204, %rd1, %rd203;
	ld.global.s32 	%rd205, [%rd204];
	setp.ne.s64 	%p29, %rd264, %rd205;
	selp.u32 	%r89, 1, 0, %p29;
	add.s32 	%r145, %r9, %r89;
	add.s64 	%rd262, %rd262, -8;
	setp.ne.s64 	%p30, %rd262, 0;
	@%p30 bra 	$L__BB3_4;
$L__BB3_53:
	setp.eq.s64 	%p31, %rd3, 0;
	@%p31 bra 	$L__BB3_100;
	add.s64 	%rd206, %rd3, -1;
	setp.lt.u64 	%p32, %rd206, 3;
	@%p32 bra 	$L__BB3_80;
	shl.b64 	%rd207, %rd263, 5;
	add.s64 	%rd79, %rd207, %rd264;
	or.b64  	%rd208, %rd79, %rd138;
	and.b64  	%rd209, %rd208, -4294967296;
	setp.ne.s64 	%p33, %rd209, 0;
	@%p33 bra 	$L__BB3_57;
	cvt.u32.u64 	%r91, %rd138;
	cvt.u32.u64 	%r92, %rd79;
	rem.u32 	%r93, %r92, %r91;
	cvt.u64.u32 	%rd281, %r93;
	bra.uni 	$L__BB3_58;
$L__BB3_57:
	rem.u64 	%rd281, %rd79, %rd138;
$L__BB3_58:
	add.s64 	%rd83, %rd263, 548191;
	or.b64  	%rd210, %rd83, %rd138;
	and.b64  	%rd211, %rd210, -4294967296;
	setp.ne.s64 	%p34, %rd211, 0;
	@%p34 bra 	$L__BB3_60;
	cvt.u32.u64 	%r94, %rd138;
	cvt.u32.u64 	%r95, %rd83;
	rem.u32 	%r96, %r95, %r94;
	cvt.u64.u32 	%rd282, %r96;
	bra.uni 	$L__BB3_61;
$L__BB3_60:
	rem.u64 	%rd282, %rd83, %rd138;
$L__BB3_61:
	shl.b64 	%rd212, %rd264, 2;
	add.s64 	%rd213, %rd1, %rd212;
	ld.global.s32 	%rd214, [%rd213];
	setp.ne.s64 	%p35, %rd281, %rd214;
	selp.u32 	%r97, 1, 0, %p35;
	add.s32 	%r13, %r145, %r97;
	shl.b64 	%rd215, %rd282, 5;
	add.s64 	%rd87, %rd215, %rd281;
	or.b64  	%rd216, %rd87, %rd138;
	and.b64  	%rd217, %rd216, -4294967296;
	setp.ne.s64 	%p36, %rd217, 0;
	@%p36 bra 	$L__BB3_63;
	cvt.u32.u64 	%r98, %rd138;
	cvt.u32.u64 	%r99, %rd87;
	rem.u32 	%r100, %r99, %r98;
	cvt.u64.u32 	%rd283, %r100;
	bra.uni 	$L__BB3_64;
$L__BB3_63:
	rem.u64 	%rd283, %rd87, %rd138;
$L__BB3_64:
	add.s64 	%rd91, %rd282, 548191;
	or.b64  	%rd218, %rd91, %rd138;
	and.b64  	%rd219, %rd218, -4294967296;
	setp.ne.s64 	%p37, %rd219, 0;
	@%p37 bra 	$L__BB3_66;
	cvt.u32.u64 	%r101, %rd138;
	cvt.u32.u64 	%r102, %rd91;
	rem.u32 	%r103, %r102, %r101;
	cvt.u64.u32 	%rd284, %r103;
	bra.uni 	$L__BB3_67;
$L__BB3_66:
	rem.u64 	%rd284, %rd91, %rd138;
$L__BB3_67:
	shl.b64 	%rd220, %rd281, 2;
	add.s64 	%rd221, %rd1, %rd220;
	ld.global.s32 	%rd222, [%rd221];
	setp.ne.s64 	%p38, %rd283, %rd222;
	selp.u32 	%r104, 1, 0, %p38;
	add.s32 	%r14, %r13, %r104;
	shl.b64 	%rd223, %rd284, 5;
	add.s64 	%rd95, %rd223, %rd283;
	or.b64  	%rd224, %rd95, %rd138;
	and.b64  	%rd225, %rd224, -4294967296;
	setp.ne.s64 	%p39, %rd225, 0;
	@%p39 bra 	$L__BB3_69;
	cvt.u32.u64 	%r105, %rd138;
	cvt.u32.u64 	%r106, %rd95;
	rem.u32 	%r107, %r106, %r105;
	cvt.u64.u32 	%rd285, %r107;
	bra.uni 	$L__BB3_70;
$L__BB3_69:
	rem.u64 	%rd285, %rd95, %rd138;
$L__BB3_70:
	add.s64 	%rd99, %rd284, 548191;
	or.b64  	%rd226, %rd99, %rd138;
	and.b64  	%rd227, %rd226, -4294967296;
	setp.ne.s64 	%p40, %rd227, 0;
	@%p40 bra 	$L__BB3_72;
	cvt.u32.u64 	%r108, %rd138;
	cvt.u32.u64 	%r109, %rd99;
	rem.u32 	%r110, %r109, %r108;
	cvt.u64.u32 	%rd286, %r110;
	bra.uni 	$L__BB3_73;
$L__BB3_72:
	rem.u64 	%rd286, %rd99, %rd138;
$L__BB3_73:
	shl.b64 	%rd228, %rd283, 2;
	add.s64 	%rd229, %rd1, %rd228;
	ld.global.s32 	%rd230, [%rd229];
	setp.ne.s64 	%p41, %rd285, %rd230;
	selp.u32 	%r111, 1, 0, %p41;
	add.s32 	%r15, %r14, %r111;
	shl.b64 	%rd231, %rd286, 5;
	add.s64 	%rd103, %rd231, %rd285;
	or.b64  	%rd232, %rd103, %rd138;
	and.b64  	%rd233, %rd232, -4294967296;
	setp.ne.s64 	%p42, %rd233, 0;
	@%p42 bra 	$L__BB3_75;
	cvt.u32.u64 	%r112, %rd138;
	cvt.u32.u64 	%r113, %rd103;
	rem.u32 	%r114, %r113, %r112;
	cvt.u64.u32 	%rd264, %r114;
	bra.uni 	$L__BB3_76;
$L__BB3_75:
	rem.u64 	%rd264, %rd103, %rd138;
$L__BB3_76:
	add.s64 	%rd107, %rd286, 548191;
	or.b64  	%rd234, %rd107, %rd138;
	and.b64  	%rd235, %rd234, -4294967296;
	setp.ne.s64 	%p43, %rd235, 0;
	@%p43 bra 	$L__BB3_78;
	cvt.u32.u64 	%r115, %rd138;
	cvt.u32.u64 	%r116, %rd107;
	rem.u32 	%r117, %r116, %r115;
	cvt.u64.u32 	%rd263, %r117;
	bra.uni 	$L__BB3_79;
$L__BB3_78:
	rem.u64 	%rd263, %rd107, %rd138;
$L__BB3_79:
	shl.b64 	%rd236, %rd285, 2;
	add.s64 	%rd237, %rd1, %rd236;
	ld.global.s32 	%rd238, [%rd237];
	setp.ne.s64 	%p44, %rd264, %rd238;
	selp.u32 	%r118, 1, 0, %p44;
	add.s32 	%r145, %r15, %r118;
$L__BB3_80:
	setp.eq.s64 	%p45, %rd4, 0;
	@%p45 bra 	$L__BB3_100;
	setp.eq.s64 	%p46, %rd4, 1;
	@%p46 bra 	$L__BB3_95;
	shl.b64 	%rd239, %rd263, 5;
	add.s64 	%rd113, %rd239, %rd264;
	or.b64  	%rd240, %rd113, %rd138;
	and.b64  	%rd241, %rd240, -4294967296;
	setp.ne.s64 	%p47, %rd241, 0;
	@%p47 bra 	$L__BB3_84;
	cvt.u32.u64 	%r120, %rd138;
	cvt.u32.u64 	%r121, %rd113;
	rem.u32 	%r122, %r121, %r120;
	cvt.u64.u32 	%rd291, %r122;
	bra.uni 	$L__BB3_85;
$L__BB3_84:
	rem.u64 	%rd291, %rd113, %rd138;
$L__BB3_85:
	add.s64 	%rd117, %rd263, 548191;
	or.b64  	%rd242, %rd117, %rd138;
	and.b64  	%rd243, %rd242, -4294967296;
	setp.ne.s64 	%p48, %rd243, 0;
	@%p48 bra 	$L__BB3_87;
	cvt.u32.u64 	%r123, %rd138;
	cvt.u32.u64 	%r124, %rd117;
	rem.u32 	%r125, %r124, %r123;
	cvt.u64.u32 	%rd292, %r125;
	bra.uni 	$L__BB3_88;
$L__BB3_87:
	rem.u64 	%rd292, %rd117, %rd138;
$L__BB3_88:
	shl.b64 	%rd244, %rd264, 2;
	add.s64 	%rd245, %rd1, %rd244;
	ld.global.s32 	%rd246, [%rd245];
	setp.ne.s64 	%p49, %rd291, %rd246;
	selp.u32 	%r126, 1, 0, %p49;
	add.s32 	%r19, %r145, %r126;
	shl.b64 	%rd247, %rd292, 5;
	add.s64 	%rd121, %rd247, %rd291;
	or.b64  	%rd248, %rd121, %rd138;
	and.b64  	%rd249, %rd248, -4294967296;
	setp.ne.s64 	%p50, %rd249, 0;
	@%p50 bra 	$L__BB3_90;
	cvt.u32.u64 	%r127, %rd138;
	cvt.u32.u64 	%r128, %rd121;
	rem.u32 	%r129, %r128, %r127;
	cvt.u64.u32 	%rd264, %r129;
	bra.uni 	$L__BB3_91;
$L__BB3_90:
	rem.u64 	%rd264, %rd121, %rd138;
$L__BB3_91:
	add.s64 	%rd125, %rd292, 548191;
	or.b64  	%rd250, %rd125, %rd138;
	and.b64  	%rd251, %rd250, -4294967296;
	setp.ne.s64 	%p51, %rd251, 0;
	@%p51 bra 	$L__BB3_93;
	cvt.u32.u64 	%r130, %rd138;
	cvt.u32.u64 	%r131, %rd125;
	rem.u32 	%r132, %r131, %r130;
	cvt.u64.u32 	%rd263, %r132;
	bra.uni 	$L__BB3_94;
$L__BB3_93:
	rem.u64 	%rd263, %rd125, %rd138;
$L__BB3_94:
	shl.b64 	%rd252, %rd291, 2;
	add.s64 	%rd253, %rd1, %rd252;
	ld.global.s32 	%rd254, [%rd253];
	setp.ne.s64 	%p52, %rd264, %rd254;
	selp.u32 	%r133, 1, 0, %p52;
	add.s32 	%r145, %r19, %r133;
$L__BB3_95:
	setp.eq.s64 	%p53, %rd5, 0;
	@%p53 bra 	$L__BB3_100;
	shl.b64 	%rd255, %rd263, 5;
	add.s64 	%rd131, %rd255, %rd264;
	or.b64  	%rd256, %rd131, %rd138;
	and.b64  	%rd257, %rd256, -4294967296;
	setp.ne.s64 	%p54, %rd257, 0;
	@%p54 bra 	$L__BB3_98;
	cvt.u32.u64 	%r134, %rd138;
	cvt.u32.u64 	%r135, %rd131;
	rem.u32 	%r136, %r135, %r134;
	cvt.u64.u32 	%rd297, %r136;
	bra.uni 	$L__BB3_99;
$L__BB3_98:
	rem.u64 	%rd297, %rd131, %rd138;
$L__BB3_99:
	shl.b64 	%rd258, %rd264, 2;
	add.s64 	%rd259, %rd1, %rd258;
	ld.global.s32 	%rd260, [%rd259];
	setp.ne.s64 	%p55, %rd297, %rd260;
	selp.u32 	%r137, 1, 0, %p55;
	add.s32 	%r145, %r145, %r137;
$L__BB3_100:
	add.s64 	%rd261, %rd261, 1;
	setp.lt.u64 	%p56, %rd261, %rd136;
	@%p56 bra 	$L__BB3_3;
$L__BB3_101:
	setp.lt.s32 	%p57, %r145, 1;
	setp.le.u64 	%p58, %rd136, %rd138;
	or.pred  	%p59, %p58, %p57;
	@%p59 bra 	$L__BB3_103;
	st.global.u32 	[%rd1], %r145;
$L__BB3_103:
	ret;

}
	// .globl	_Z24gpu_latency_setup_kernelPimm
.visible .entry _Z24gpu_latency_setup_kernelPimm(
	.param .u64 .ptr .align 1 _Z24gpu_latency_setup_kernelPimm_param_0,
	.param .u64 _Z24gpu_latency_setup_kernelPimm_param_1,
	.param .u64 _Z24gpu_latency_setup_kernelPimm_param_2
)
{
	.reg .pred 	%p<4>;
	.reg .b32 	%r<7>;
	.reg .b64 	%rd<15>;

	ld.param.u64 	%rd6, [_Z24gpu_latency_setup_kernelPimm_param_0];
	ld.param.u64 	%rd7, [_Z24gpu_latency_setup_kernelPimm_param_1];
	ld.param.u64 	%rd8, [_Z24gpu_latency_setup_kernelPimm_param_2];
	mov.u32 	%r2, %ctaid.x;
	mov.u32 	%r3, %ntid.x;
	mov.u32 	%r4, %tid.x;
	mad.lo.s32 	%r5, %r2, %r3, %r4;
	cvt.u64.u32 	%rd14, %r5;
	mov.u32 	%r6, %nctaid.x;
	mul.lo.s32 	%r1, %r3, %r6;
	setp.le.u64 	%p1, %rd8, %rd14;
	@%p1 bra 	$L__BB4_3;
	cvt.u64.u32 	%rd2, %r1;
	cvta.to.global.u64 	%rd3, %rd6;
$L__BB4_2:
	add.s64 	%rd9, %rd14, %rd7;
	setp.gt.u64 	%p2, %rd9, %rd8;
	selp.b64 	%rd10, %rd8, 0, %p2;
	sub.s64 	%rd11, %rd9, %rd10;
	shl.b64 	%rd12, %rd14, 2;
	add.s64 	%rd13, %rd3, %rd12;
	st.global.u32 	[%rd13], %rd11;
	add.s64 	%rd14, %rd14, %rd2;
	setp.lt.u64 	%p3, %rd14, %rd8;
	@%p3 bra 	$L__BB4_2;
$L__BB4_3:
	ret;

}
	// .globl	_Z18gpu_latency_kernelPimmm
.visible .entry _Z18gpu_latency_kernelPimmm(
	.param .u64 .ptr .align 1 _Z18gpu_latency_kernelPimmm_param_0,
	.param .u64 _Z18gpu_latency_kernelPimmm_param_1,
	.param .u64 _Z18gpu_latency_kernelPimmm_param_2,
	.param .u64 _Z18gpu_latency_kernelPimmm_param_3
)
{
	.local .align 8 .b8 	__local_depot5[8];
	.reg .b64 	%SP;
	.reg .b64 	%SPL;
	.reg .pred 	%p<60>;
	.reg .b32 	%r<158>;
	.reg .b64 	%rd<110>;

	mov.u64 	%SPL, __local_depot5;
	cvta.local.u64 	%SP, %SPL;
	ld.param.u64 	%rd15, [_Z18gpu_latency_kernelPimmm_param_0];
	ld.param.u64 	%rd12, [_Z18gpu_latency_kernelPimmm_param_1];
	ld.param.u64 	%rd13, [_Z18gpu_latency_kernelPimmm_param_2];
	ld.param.u64 	%rd14, [_Z18gpu_latency_kernelPimmm_param_3];
	cvta.to.global.u64 	%rd1, %rd15;
	add.u64 	%rd16, %SP, 0;
	add.u64 	%rd2, %SPL, 0;
	setp.eq.s64 	%p1, %rd12, 0;
	setp.eq.s64 	%p2, %rd13, 0;
	or.pred  	%p3, %p1, %p2;
	mov.b32 	%r123, 0;
	@%p3 bra 	$L__BB5_41;
	and.b64  	%rd3, %rd13, 7;
	add.s64 	%rd4, %rd3, -1;
	and.b64  	%rd5, %rd13, 3;
	and.b64  	%rd6, %rd13, -8;
	and.b64  	%rd7, %rd13, 1;
	mov.b32 	%r123, 0;
	mov.b64 	%rd108, 0;
$L__BB5_2:
	setp.lt.u64 	%p4, %rd13, 8;
	cvt.u32.u64 	%r73, %rd108;
	and.b32  	%r121, %r73, 31;
	@%p4 bra 	$L__BB5_21;
	mov.u64 	%rd109, %rd6;
$L__BB5_4:
	.pragma "nounroll";
	mul.wide.u32 	%rd18, %r121, 4;
	add.s64 	%rd19, %rd1, %rd18;
	ld.global.u32 	%r124, [%rd19];
	setp.gt.s32 	%p5, %r124, -1;
	cvt.s64.s32 	%rd20, %r124;
	setp.gt.u64 	%p6, %rd14, %rd20;
	and.pred  	%p7, %p5, %p6;
	@%p7 bra 	$L__BB5_6;
	st.local.v2.u32 	[%rd2], {%r121, %r124};
	mov.u64 	%rd21, $str;
	cvta.global.u64 	%rd22, %rd21;
	{ // callseq 0, 0
	.param .b64 param0;
	st.param.b64 	[param0], %rd22;
	.param .b64 param1;
	st.param.b64 	[param1], %rd16;
	.param .b32 retval0;
	call.uni (retval0), 
	vprintf, 
	(
	param0, 
	param1
	);
	ld.param.b32 	%r75, [retval0];
	} // callseq 0
	add.s32 	%r123, %r123, 1;
	mov.b32 	%r124, 0;
$L__BB5_6:
	mul.wide.u32 	%rd24, %r124, 4;
	add.s64 	%rd25, %rd1, %rd24;
	ld.global.u32 	%r126, [%rd25];
	setp.gt.s32 	%p8, %r126, -1;
	cvt.s64.s32 	%rd26, %r126;
	setp.gt.u64 	%p9, %rd14, %rd26;
	and.pred  	%p10, %p8, %p9;
	@%p10 bra 	$L__BB5_8;
	st.local.v2.u32 	[%rd2], {%r124, %r126};
	mov.u64 	%rd27, $str;
	cvta.global.u64 	%rd28, %rd27;
	{ // callseq 1, 0
	.param .b64 param0;
	st.param.b64 	[param0], %rd28;
	.param .b64 param1;
	st.param.b64 	[param1], %rd16;
	.param .b32 retval0;
	call.uni (retval0), 
	vprintf, 
	(
	param0, 
	param1
	);
	ld.param.b32 	%r78, [retval0];
	} // callseq 1
	add.s32 	%r123, %r123, 1;
	mov.b32 	%r126, 0;
$L__BB5_8:
	mul.wide.u32 	%rd30, %r126, 4;
	add.s64 	%rd31, %rd1, %rd30;
	ld.global.u32 	%r128, [%rd31];
	setp.gt.s32 	%p11, %r128, -1;
	cvt.s64.s32 	%rd32, %r128;
	setp.gt.u64 	%p12, %rd14, %rd32;
	and.pred  	%p13, %p11, %p12;
	@%p13 bra 	$L__BB5_10;
	st.local.v2.u32 	[%rd2], {%r126, %r128};
	mov.u64 	%rd33, $str;
	cvta.global.u64 	%rd34, %rd33;
	{ // callseq 2, 0
	.param .b64 param0;
	st.param.b64 	[param0], %rd34;
	.param .b64 param1;
	st.param.b64 	[param1], %rd16;
	.param .b32 retval0;
	call.uni (retval0), 
	vprintf, 
	(
	param0, 
	param1
	);
	ld.param.b32 	%r81, [retval0];
	} // callseq 2
	add.s32 	%r123, %r123, 1;
	mov.b32 	%r128, 0;
$L__BB5_10:
	mul.wide.u32 	%rd36, %r128, 4;
	add.s64 	%rd37, %rd1, %rd36;
	ld.global.u32 	%r130, [%rd37];
	setp.gt.s32 	%p14, %r130, -1;
	cvt.s64.s32 	%rd38, %r130;
	setp.gt.u64 	%p15, %rd14, %rd38;
	and.pred  	%p16, %p14, %p15;
	@%p16 bra 	$L__BB5_12;
	st.local.v2.u32 	[%rd2], {%r128, %r130};
	mov.u64 	%rd39, $str;
	cvta.global.u64 	%rd40, %rd39;
	{ // callseq 3, 0
	.param .b64 param0;
	st.param.b64 	[param0], %rd40;
	.param .b64 param1;
	st.param.b64 	[param1], %rd16;
	.param .b32 retval0;
	call.uni (retval0), 
	vprintf, 
	(
	param0, 
	param1
	);
	ld.param.b32 	%r84, [retval0];
	} // callseq 3
	add.s32 	%r123, %r123, 1;
	mov.b32 	%r130, 0;
$L__BB5_12:
	mul.wide.u32 	%rd42, %r130, 4;
	add.s64 	%rd43, %rd1, %rd42;
	ld.global.u32 	%r132, [%rd43];
	setp.gt.s32 	%p17, %r132, -1;
	cvt.s64.s32 	%rd44, %r132;
	setp.gt.u64 	%p18, %rd14, %rd44;
	and.pred  	%p19, %p17, %p18;
	@%p19 bra 	$L__BB5_14;
	st.local.v2.u32 	[%rd2], {%r130, %r132};
	mov.u64 	%rd45, $str;
	cvta.global.u64 	%rd46, %rd45;
	{ // callseq 4, 0
	.param .b64 param0;
	st.param.b64 	[param0], %rd46;
	.param .b64 param1;
	st.param.b64 	[param1], %rd16;
	.param .b32 retval0;
	call.uni (retval0), 
	vprintf, 
	(
	param0, 
	param1
	);
	ld.param.b32 	%r87, [retval0];
	} // callseq 4
	add.s32 	%r123, %r123, 1;
	mov.b32 	%r132, 0;
$L__BB5_14:
	mul.wide.u32 	%rd48, %r132, 4;
	add.s64 	%rd49, %rd1, %rd48;
	ld.global.u32 	%r134, [%rd49];
	setp.gt.s32 	%p20, %r134, -1;
	cvt.s64.s32 	%rd50, %r134;
	setp.gt.u64 	%p21, %rd14, %rd50;
	and.pred  	%p22, %p20, %p21;
	@%p22 bra 	$L__BB5_16;
	st.local.v2.u32 	[%rd2], {%r132, %r134};
	mov.u64 	%rd51, $str;
	cvta.global.u64 	%rd52, %rd51;
	{ // callseq 5, 0
	.param .b64 param0;
	st.param.b64 	[param0], %rd52;
	.param .b64 param1;
	st.param.b64 	[param1], %rd16;
	.param .b32 retval0;
	call.uni (retval0), 
	vprintf, 
	(
	param0, 
	param1
	);
	ld.param.b32 	%r90, [retval0];
	} // callseq 5
	add.s32 	%r123, %r123, 1;
	mov.b32 	%r134, 0;
$L__BB5_16:
	mul.wide.u32 	%rd54, %r134, 4;
	add.s64 	%rd55, %rd1, %rd54;
	ld.global.u32 	%r136, [%rd55];
	setp.gt.s32 	%p23, %r136, -1;
	cvt.s64.s32 	%rd56, %r136;
	setp.gt.u64 	%p24, %rd14, %rd56;
	and.pred  	%p25, %p23, %p24;
	@%p25 bra 	$L__BB5_18;
	st.local.v2.u32 	[%rd2], {%r134, %r136};
	mov.u64 	%rd57, $str;
	cvta.global.u64 	%rd58, %rd57;
	{ // callseq 6, 0
	.param .b64 param0;
	st.param.b64 	[param0], %rd58;
	.param .b64 param1;
	st.param.b64 	[param1], %rd16;
	.param .b32 retval0;
	call.uni (retval0), 
	vprintf, 
	(
	param0, 
	param1
	);
	ld.param.b32 	%r93, [retval0];
	} // callseq 6
	add.s32 	%r123, %r123, 1;
	mov.b32 	%r136, 0;
$L__BB5_18:
	mul.wide.u32 	%rd60, %r136, 4;
	add.s64 	%rd61, %rd1, %rd60;
	ld.global.u32 	%r121, [%rd61];
	setp.gt.s32 	%p26, %r121, -1;
	cvt.s64.s32 	%rd62, %r121;
	setp.gt.u64 	%p27, %rd14, %rd62;
	and.pred  	%p28, %p26, %p27;
	@%p28 bra 	$L__BB5_20;
	st.local.v2.u32 	[%rd2], {%r136, %r121};
	mov.u64 	%rd63, $str;
	cvta.global.u64 	%rd64, %rd63;
	{ // callseq 7, 0
	.param .b64 param0;
	st.param.b64 	[param0], %rd64;
	.param .b64 param1;
	st.param.b64 	[param1], %rd16;
	.param .b32 retval0;
	call.uni (retval0), 
	vprintf, 
	(
	param0, 
	param1
	);
	ld.param.b32 	%r96, [retval0];
	} // callseq 7
	add.s32 	%r123, %r123, 1;
	mov.b32 	%r121, 0;
$L__BB5_20:
	add.s64 	%rd109, %rd109, -8;
	setp.ne.s64 	%p29, %rd109, 0;
	@%p29 bra 	$L__BB5_4;
$L__BB5_21:
	setp.eq.s64 	%p30, %rd3, 0;
	@%p30 bra 	$L__BB5_40;
	setp.lt.u64 	%p31, %rd4, 3;
	@%p31 bra 	$L__BB5_31;
	mul.wide.u32 	%rd66, %r121, 4;
	add.s64 	%rd67, %rd1, %rd66;
	ld.global.u32 	%r143, [%rd67];
	setp.gt.s32 	%p32, %r143, -1;
	cvt.s64.s32 	%rd68, %r143;
	setp.gt.u64 	%p33, %rd14, %rd68;
	and.pred  	%p34, %p32, %p33;
	@%p34 bra 	$L__BB5_25;
	st.local.v2.u32 	[%rd2], {%r121, %r143};
	mov.u64 	%rd69, $str;
	cvta.global.u64 	%rd70, %rd69;
	{ // callseq 8, 0
	.param .b64 param0;
	st.param.b64 	[param0], %rd70;
	.param .b64 param1;
	st.param.b64 	[param1], %rd16;
	.param .b32 retval0;
	call.uni (retval0), 
	vprintf, 
	(
	param0, 
	param1
	);
	ld.param.b32 	%r100, [retval0];
	} // callseq 8
	add.s32 	%r123, %r123, 1;
	mov.b32 	%r143, 0;
$L__BB5_25:
	mul.wide.u32 	%rd72, %r143, 4;
	add.s64 	%rd73, %rd1, %rd72;
	ld.global.u32 	%r145, [%rd73];
	setp.gt.s32 	%p35, %r145, -1;
	cvt.s64.s32 	%rd74, %r145;
	setp.gt.u64 	%p36, %rd14, %rd74;
	and.pred  	%p37, %p35, %p36;
	@%p37 bra 	$L__BB5_27;
	st.local.v2.u32 	[%rd2], {%r143, %r145};
	mov.u64 	%rd75, $str;
	cvta.global.u64 	%rd76, %rd75;
	{ // callseq 9, 0
	.param .b64 param0;
	st.param.b64 	[param0], %rd76;
	.param .b64 param1;
	st.param.b64 	[param1], %rd16;
	.param .b32 retval0;
	call.uni (retval0), 
	vprintf, 
	(
	param0, 
	param1
	);
	ld.param.b32 	%r103, [retval0];
	} // callseq 9
	add.s32 	%r123, %r123, 1;
	mov.b32 	%r145, 0;
$L__BB5_27:
	mul.wide.u32 	%rd78, %r145, 4;
	add.s64 	%rd79, %rd1, %rd78;
	ld.global.u32 	%r147, [%rd79];
	setp.gt.s32 	%p38, %r147, -1;
	cvt.s64.s32 	%rd80, %r147;
	setp.gt.u64 	%p39, %rd14, %rd80;
	and.pred  	%p40, %p38, %p39;
	@%p40 bra 	$L__BB5_29;
	st.local.v2.u32 	[%rd2], {%r145, %r147};
	mov.u64 	%rd81, $str;
	cvta.global.u64 	%rd82, %rd81;
	{ // callseq 10, 0
	.param .b64 param0;
	st.param.b64 	[param0], %rd82;
	.param .b64 param1;
	st.param.b64 	[param1], %rd16;
	.param .b32 retval0;
	call.uni (retval0), 
	vprintf, 
	(
	param0, 
	param1
	);
	ld.param.b32 	%r106, [retval0];
	} // callseq 10
	add.s32 	%r123, %r123, 1;
	mov.b32 	%r147, 0;
$L__BB5_29:
	mul.wide.u32 	%rd84, %r147, 4;
	add.s64 	%rd85, %rd1, %rd84;
	ld.global.u32 	%r121, [%rd85];
	setp.gt.s32 	%p41, %r121, -1;
	cvt.s64.s32 	%rd86, %r121;
	setp.gt.u64 	%p42, %rd14, %rd86;
	and.pred  	%p43, %p41, %p42;
	@%p43 bra 	$L__BB5_31;
	st.local.v2.u32 	[%rd2], {%r147, %r121};
	mov.u64 	%rd87, $str;
	cvta.global.u64 	%rd88, %rd87;
	{ // callseq 11, 0
	.param .b64 param0;
	st.param.b64 	[param0], %rd88;
	.param .b64 param1;
	st.param.b64 	[param1], %rd16;
	.param .b32 retval0;
	call.uni (retval0), 
	vprintf, 
	(
	param0, 
	param1
	);
	ld.param.b32 	%r109, [retval0];
	} // callseq 11
	add.s32 	%r123, %r123, 1;
	mov.b32 	%r121, 0;
$L__BB5_31:
	setp.eq.s64 	%p44, %rd5, 0;
	@%p44 bra 	$L__BB5_40;
	setp.eq.s64 	%p45, %rd5, 1;
	@%p45 bra 	$L__BB5_37;
	mul.wide.u32 	%rd90, %r121, 4;
	add.s64 	%rd91, %rd1, %rd90;
	ld.global.u32 	%r152, [%rd91];
	setp.gt.s32 	%p46, %r152, -1;
	cvt.s64.s32 	%rd92, %r152;
	setp.gt.u64 	%p47, %rd14, %rd92;
	and.pred  	%p48, %p46, %p47;
	@%p48 bra 	$L__BB5_35;
	st.local.v2.u32 	[%rd2], {%r121, %r152};
	mov.u64 	%rd93, $str;
	cvta.global.u64 	%rd94, %rd93;
	{ // callseq 12, 0
	.param .b64 param0;
	st.param.b64 	[param0], %rd94;
	.param .b64 param1;
	st.param.b64 	[param1], %rd16;
	.param .b32 retval0;
	call.uni (retval0), 
	vprintf, 
	(
	param0, 
	param1
	);
	ld.param.b32 	%r113, [retval0];
	} // callseq 12
	add.s32 	%r123, %r123, 1;
	mov.b32 	%r152, 0;
$L__BB5_35:
	mul.wide.u32 	%rd96, %r152, 4;
	add.s64 	%rd97, %rd1, %rd96;
	ld.global.u32 	%r121, [%rd97];
	setp.gt.s32 	%p49, %r121, -1;
	cvt.s64.s32 	%rd98, %r121;
	setp.gt.u64 	%p50, %rd14, %rd98;
	and.pred  	%p51, %p49, %p50;
	@%p51 bra 	$L__BB5_37;
	st.local.v2.u32 	[%rd2], {%r152, %r121};
	mov.u64 	%rd99, $str;
	cvta.global.u64 	%rd100, %rd99;
	{ // callseq 13, 0
	.param .b64 param0;
	st.param.b64 	[param0], %rd100;
	.param .b64 param1;
	st.param.b64 	[param1], %rd16;
	.param .b32 retval0;
	call.uni (retval0), 
	vprintf, 
	(
	param0, 
	param1
	);
	ld.param.b32 	%r116, [retval0];
	} // callseq 13
	add.s32 	%r123, %r123, 1;
	mov.b32 	%r121, 0;
$L__BB5_37:
	setp.eq.s64 	%p52, %rd7, 0;
	@%p52 bra 	$L__BB5_40;
	mul.wide.u32 	%rd102, %r121, 4;
	add.s64 	%rd103, %rd1, %rd102;
	ld.global.u32 	%r66, [%rd103];
	setp.gt.s32 	%p53, %r66, -1;
	cvt.s64.s32 	%rd104, %r66;
	setp.gt.u64 	%p54, %rd14, %rd104;
	and.pred  	%p55, %p53, %p54;
	@%p55 bra 	$L__BB5_40;
	st.local.v2.u32 	[%rd2], {%r121, %r66};
	mov.u64 	%rd105, $str;
	cvta.global.u64 	%rd106, %rd105;
	{ // callseq 14, 0
	.param .b64 param0;
	st.param.b64 	[param0], %rd106;
	.param .b64 param1;
	st.param.b64 	[param1], %rd16;
	.param .b32 retval0;
	call.uni (retval0), 
	vprintf, 
	(
	param0, 
	param1
	);
	ld.param.b32 	%r118, [retval0];
	} // callseq 14
	add.s32 	%r123, %r123, 1;
$L__BB5_40:
	add.s64 	%rd108, %rd108, 1;
	setp.ne.s64 	%p56, %rd108, %rd12;
	@%p56 bra 	$L__BB5_2;
$L__BB5_41:
	setp.lt.s32 	%p57, %r123, 1;
	setp.le.u64 	%p58, %rd12, %rd14;
	or.pred  	%p59, %p58, %p57;
	@%p59 bra 	$L__BB5_43;
	st.global.u32 	[%rd1], %r123;
$L__BB5_43:
	ret;

}


// ===== COMPILED SASS (sm_100) =====

	.target	sm_100

	.elftype	@"ET_EXEC"


//--------------------- .note.nv.tkinfo           --------------------------
	.section	.note.nv.tkinfo,"",@"SHT_NOTE"
	.sectionflags	@"SHF_NOTE_NV_TKINFO"
	.tkinfo
        /*0018*/ 	.word	0x00000002
        /*0030*/ 	.string	""
        /*0030*/ 	.string	"ptxas"
        /*0030*/ 	.string	"Cuda compilation tools, release 13.0, V13.0.88"
        /*0030*/ 	.string	"Build cuda_13.0.r13.0/compiler.36424714_0"
        /*0030*/ 	.string	"-arch sm_100 -m 64 "



//--------------------- .note.nv.cuinfo           --------------------------
	.section	.note.nv.cuinfo,"",@"SHT_NOTE"
	.sectionflags	@"SHF_NOTE_NV_CUINFO"
        /*0018*/ 	.short	0x0002
        /*001a*/ 	.short	0x0064
        /*001c*/ 	.short	0x0082
	.zero		2


//--------------------- .nv.info                  --------------------------
	.section	.nv.info,"",@"SHT_CUDA_INFO"
	.align	4


	//----- nvinfo : EIATTR_REGCOUNT
	.align		4
        /*0000*/ 	.byte	0x04, 0x2f
        /*0002*/ 	.short	(.L_2 - .L_1)
	.align		4
.L_1:
        /*0004*/ 	.word	index@(_Z16gpu_seqwr_kernelPimm)
        /*0008*/ 	.word	0x0000000c


	//----- nvinfo : EIATTR_FRAME_SIZE
	.align		4
.L_2:
        /*000c*/ 	.byte	0x04, 0x11
        /*000e*/ 	.short	(.L_4 - .L_3)
	.align		4
.L_3:
        /*0010*/ 	.word	index@(_Z16gpu_seqwr_kernelPimm)
        /*0014*/ 	.word	0x00000000


	//----- nvinfo : EIATTR_REGCOUNT
	.align		4
.L_4:
        /*0018*/ 	.byte	0x04, 0x2f
        /*001a*/ 	.short	(.L_6 - .L_5)
	.align		4
.L_5:
        /*001c*/ 	.word	index@(_Z16gpu_seqrd_kernelPimm)
        /*0020*/ 	.word	0x0000000b


	//----- nvinfo : EIATTR_FRAME_SIZE
	.align		4
.L_6:
        /*0024*/ 	.byte	0x04, 0x11
        /*0026*/ 	.short	(.L_8 - .L_7)
	.align		4
.L_7:
        /*0028*/ 	.word	index@(_Z16gpu_seqrd_kernelPimm)
        /*002c*/ 	.word	0x00000000


	//----- nvinfo : EIATTR_REGCOUNT
	.align		4
.L_8:
        /*0030*/ 	.byte	0x04, 0x2f
        /*0032*/ 	.short	(.L_10 - .L_9)
	.align		4
.L_9:
        /*0034*/ 	.word	index@(_Z16gpu_rndwr_kernelPimmm)
        /*0038*/ 	.word	0x00000018


	//----- nvinfo : EIATTR_FRAME_SIZE
	.align		4
.L_10:
        /*003c*/ 	.byte	0x04, 0x11
        /*003e*/ 	.short	(.L_12 - .L_11)
	.align		4
.L_11:
        /*0040*/ 	.word	index@($__internal_1_$__cuda_sm20_rem_u64)
        /*0044*/ 	.word	0x00000000


	//----- nvinfo : EIATTR_FRAME_SIZE
	.align		4
.L_12:
        /*0048*/ 	.byte	0x04, 0x11
        /*004a*/ 	.short	(.L_14 - .L_13)
	.align		4
.L_13:
        /*004c*/ 	.word	index@(_Z16gpu_rndwr_kernelPimmm)
        /*0050*/ 	.word	0x00000000


	//----- nvinfo : EIATTR_REGCOUNT
	.align		4
.L_14:
        /*0054*/ 	.byte	0x04, 0x2f
        /*0056*/ 	.short	(.L_16 - .L_15)
	.align		4
.L_15:
        /*0058*/ 	.word	index@(_Z16gpu_rndrd_kernelPimmm)
        /*005c*/ 	.word	0x00000022


	//----- nvinfo : EIATTR_FRAME_SIZE
	.align		4
.L_16:
        /*0060*/ 	.byte	0x04, 0x11
        /*0062*/ 	.short	(.L_18 - .L_17)
	.align		4
.L_17:
        /*0064*/ 	.word	index@($__internal_0_$__cuda_sm20_rem_u64)
        /*0068*/ 	.word	0x00000000


	//----- nvinfo : EIATTR_FRAME_SIZE
	.align		4
.L_18:
        /*006c*/ 	.byte	0x04, 0x11
        /*006e*/ 	.short	(.L_20 - .L_19)
	.align		4
.L_19:
        /*0070*/ 	.word	index@(_Z16gpu_rndrd_kernelPimmm)
        /*0074*/ 	.word	0x00000000


	//----- nvinfo : EIATTR_REGCOUNT
	.align		4
.L_20:
        /*0078*/ 	.byte	0x04, 0x2f
        /*007a*/ 	.short	(.L_22 - .L_21)
	.align		4
.L_21:
        /*007c*/ 	.word	index@(_Z24gpu_latency_setup_kernelPimm)
        /*0080*/ 	.word	0x0000000c


	//----- nvinfo : EIATTR_FRAME_SIZE
	.align		4
.L_22:
        /*0084*/ 	.byte	0x04, 0x11
        /*0086*/ 	.short	(.L_24 - .L_23)
	.align		4
.L_23:
        /*0088*/ 	.word	index@(_Z24gpu_latency_setup_kernelPimm)
        /*008c*/ 	.word	0x00000000


	//----- nvinfo : EIATTR_REGCOUNT
	.align		4
.L_24:
        /*0090*/ 	.byte	0x04, 0x2f
        /*0092*/ 	.short	(.L_26 - .L_25)
	.align		4
.L_25:
        /*0094*/ 	.word	index@(_Z18gpu_latency_kernelPimmm)
        /*0098*/ 	.word	0x0000001d


	//----- nvinfo : EIATTR_FRAME_SIZE
	.align		4
.L_26:
        /*009c*/ 	.byte	0x04, 0x11
        /*009e*/ 	.short	(.L_28 - .L_27)
	.align		4
.L_27:
        /*00a0*/ 	.word	index@(_Z18gpu_latency_kernelPimmm)
        /*00a4*/ 	.word	0x00000008


	//----- nvinfo : EIATTR_MIN_STACK_SIZE
	.align		4
.L_28:
        /*00a8*/ 	.byte	0x04, 0x12
        /*00aa*/ 	.short	(.L_30 - .L_29)
	.align		4
.L_29:
        /*00ac*/ 	.word	index@(_Z18gpu_latency_kernelPimmm)
        /*00b0*/ 	.word	0x00000008


	//----- nvinfo : EIATTR_MIN_STACK_SIZE
	.align		4
.L_30:
        /*00b4*/ 	.byte	0x04, 0x12
        /*00b6*/ 	.short	(.L_32 - .L_31)
	.align		4
.L_31:
        /*00b8*/ 	.word	index@(_Z24gpu_latency_setup_kernelPimm)
        /*00bc*/ 	.word	0x00000000


	//----- nvinfo : EIATTR_MIN_STACK_SIZE
	.align		4
.L_32:
        /*00c0*/ 	.byte	0x04, 0x12
        /*00c2*/ 	.short	(.L_34 - .L_33)
	.align		4
.L_33:
        /*00c4*/ 	.word	index@(_Z16gpu_rndrd_kernelPimmm)
        /*00c8*/ 	.word	0x00000000


	//----- nvinfo : EIATTR_MIN_STACK_SIZE
	.align		4
.L_34:
        /*00cc*/ 	.byte	0x04, 0x12
        /*00ce*/ 	.short	(.L_36 - .L_35)
	.align		4
.L_35:
        /*00d0*/ 	.word	index@(_Z16gpu_rndwr_kernelPimmm)
        /*00d4*/ 	.word	0x00000000


	//----- nvinfo : EIATTR_MIN_STACK_SIZE
	.align		4
.L_36:
        /*00d8*/ 	.byte	0x04, 0x12
        /*00da*/ 	.short	(.L_38 - .L_37)
	.align		4
.L_37:
        /*00dc*/ 	.word	index@(_Z16gpu_seqrd_kernelPimm)
        /*00e0*/ 	.word	0x00000000


	//----- nvinfo : EIATTR_MIN_STACK_SIZE
	.align		4
.L_38:
        /*00e4*/ 	.byte	0x04, 0x12
        /*00e6*/ 	.short	(.L_40 - .L_39)
	.align		4
.L_39:
        /*00e8*/ 	.word	index@(_Z16gpu_seqwr_kernelPimm)
        /*00ec*/ 	.word	0x00000000
.L_40:


//--------------------- .nv.compat                --------------------------
	.section	.nv.compat,"",@"SHT_CUDA_COMPAT_INFO"
	.align	4
        /*0000*/ 	.byte	0x02, 0x09, 0x00, 0x00, 0x02, 0x02, 0x01, 0x00, 0x02, 0x05, 0x05, 0x00, 0x03, 0x07, 0x01, 0x01
        /*0010*/ 	.byte	0x02, 0x03, 0x00, 0x00, 0x02, 0x06, 0x01, 0x00, 0x04, 0x0b, 0x08, 0x00, 0x09, 0x00, 0x00, 0x00
        /*0020*/ 	.byte	0x00, 0x00, 0x00, 0x00


//--------------------- .nv.info._Z18gpu_latency_kernelPimmm --------------------------
	.section	.nv.info._Z18gpu_latency_kernelPimmm,"",@"SHT_CUDA_INFO"
	.sectionflags	@""
	.align	4


	//----- nvinfo : EIATTR_CUDA_API_VERSION
	.align		4
        /*0000*/ 	.byte	0x04, 0x37
        /*0002*/ 	.short	(.L_42 - .L_41)
.L_41:
        /*0004*/ 	.word	0x00000082


	//----- nvinfo : EIATTR_KPARAM_INFO
	.align		4
.L_42:
        /*0008*/ 	.byte	0x04, 0x17
        /*000a*/ 	.short	(.L_44 - .L_43)
.L_43:
        /*000c*/ 	.word	0x00000000
        /*0010*/ 	.short	0x0003
        /*0012*/ 	.short	0x0018
        /*0014*/ 	.byte	0x00, 0xf0, 0x21, 0x00


	//----- nvinfo : EIATTR_KPARAM_INFO
	.align		4
.L_44:
        /*0018*/ 	.byte	0x04, 0x17
        /*001a*/ 	.short	(.L_46 - .L_45)
.L_45:
        /*001c*/ 	.word	0x00000000
        /*0020*/ 	.short	0x0002
        /*0022*/ 	.short	0x0010
        /*0024*/ 	.byte	0x00, 0xf0, 0x21, 0x00


	//----- nvinfo : EIATTR_KPARAM_INFO
	.align		4
.L_46:
        /*0028*/ 	.byte	0x04, 0x17
        /*002a*/ 	.short	(.L_48 - .L_47)
.L_47:
        /*002c*/ 	.word	0x00000000
        /*0030*/ 	.short	0x0001
        /*0032*/ 	.short	0x0008
        /*0034*/ 	.byte	0x00, 0xf0, 0x21, 0x00


	//----- nvinfo : EIATTR_KPARAM_INFO
	.align		4
.L_48:
        /*0038*/ 	.byte	0x04, 0x17
        /*003a*/ 	.short	(.L_50 - .L_49)
.L_49:
        /*003c*/ 	.word	0x00000000
        /*0040*/ 	.short	0x0000
        /*0042*/ 	.short	0x0000
        /*0044*/ 	.byte	0x00, 0xf5, 0x21, 0x00


	//----- nvinfo : EIATTR_SPARSE_MMA_MASK
	.align		4
.L_50:
        /*0048*/ 	.byte	0x03, 0x50
        /*004a*/ 	.short	0x0000


	//----- nvinfo : EIATTR_MAXREG_COUNT
	.align		4
        /*004c*/ 	.byte	0x03, 0x1b
        /*004e*/ 	.short	0x00ff


	//----- nvinfo : EIATTR_EXTERNS
	.align		4
        /*0050*/ 	.byte	0x04, 0x0f
        /*0052*/ 	.short	(.L_52 - .L_51)


	//   ....[0]....
	.align		4
.L_51:
        /*0054*/ 	.word	index@(vprintf)


	//----- nvinfo : EIATTR_MERCURY_ISA_VERSION
	.align		4
.L_52:
        /*0058*/ 	.byte	0x03, 0x5f
        /*005a*/ 	.short	0x0101


	//----- nvinfo : EIATTR_VRC_CTA_INIT_COUNT
	.align		4
        /*005c*/ 	.byte	0x02, 0x4a
	.zero		1
	.zero		1


	//----- nvinfo : EIATTR_SYSCALL_OFFSETS
	.align		4
        /*0060*/ 	.byte	0x04, 0x46
        /*0062*/ 	.short	(.L_54 - .L_53)


	//   ....[0]....
.L_53:
        /*0064*/ 	.word	0x000003a0


	//   ....[1]....
        /*0068*/ 	.word	0x00000520


	//   ....[2]....
        /*006c*/ 	.word	0x000006a0


	//   ....[3]....
        /*0070*/ 	.word	0x00000820


	//   ....[4]....
        /*0074*/ 	.word	0x000009a0


	//   ....[5]....
        /*0078*/ 	.word	0x00000b20


	//   ....[6]....
        /*007c*/ 	.word	0x00000ca0


	//   ....[7]....
        /*0080*/ 	.word	0x00000e30


	//   ....[8]....
        /*0084*/ 	.word	0x00001080


	//   ....[9]....
        /*0088*/ 	.word	0x00001210


	//   ....[10]....
        /*008c*/ 	.word	0x000013a0


	//   ....[11]....
        /*0090*/ 	.word	0x00001540


	//   ....[12]....
        /*0094*/ 	.word	0x00001740


	//   ....[13]....
        /*0098*/ 	.word	0x000018e0


	//   ....[14]....
        /*009c*/ 	.word	0x00001a80


	//----- nvinfo : EIATTR_EXIT_INSTR_OFFSETS
	.align		4
.L_54:
        /*00a0*/ 	.byte	0x04, 0x1c
        /*00a2*/ 	.short	(.L_56 - .L_55)


	//   ....[0]....
.L_55:
        /*00a4*/ 	.word	0x00001b40


	//   ....[1]....
        /*00a8*/ 	.word	0x00001b70


	//----- nvinfo : EIATTR_CRS_STACK_SIZE
	.align		4
.L_56:
        /*00ac*/ 	.byte	0x04, 0x1e
        /*00ae*/ 	.short	(.L_58 - .L_57)
.L_57:
        /*00b0*/ 	.word	0x00000000


	//----- nvinfo : EIATTR_CBANK_PARAM_SIZE
	.align		4
.L_58:
        /*00b4*/ 	.byte	0x03, 0x19
        /*00b6*/ 	.short	0x0020


	//----- nvinfo : EIATTR_PARAM_CBANK
	.align		4
        /*00b8*/ 	.byte	0x04, 0x0a
        /*00ba*/ 	.short	(.L_60 - .L_59)
	.align		4
.L_59:
        /*00bc*/ 	.word	index@(.nv.constant0._Z18gpu_latency_kernelPimmm)
        /*00c0*/ 	.short	0x0380
        /*00c2*/ 	.short	0x0020


	//----- nvinfo : EIATTR_SW_WAR
	.align		4
.L_60:
        /*00c4*/ 	.byte	0x04, 0x36
        /*00c6*/ 	.short	(.L_62 - .L_61)
.L_61:
        /*00c8*/ 	.word	0x00000008
.L_62:


//--------------------- .nv.info._Z24gpu_latency_setup_kernelPimm --------------------------
	.section	.nv.info._Z24gpu_latency_setup_kernelPimm,"",@"SHT_CUDA_INFO"
	.sectionflags	@""
	.align	4


	//----- nvinfo : EIATTR_CUDA_API_VERSION
	.align		4
        /*0000*/ 	.byte	0x04, 0x37
        /*0002*/ 	.short	(.L_64 - .L_63)
.L_63:
        /*0004*/ 	.word	0x00000082


	//----- nvinfo : EIATTR_KPARAM_INFO
	.align		4
.L_64:
        /*0008*/ 	.byte	0x04, 0x17
        /*000a*/ 	.short	(.L_66 - .L_65)
.L_65:
        /*000c*/ 	.word	0x00000000
        /*0010*/ 	.short	0x0002
        /*0012*/ 	.short	0x0010
        /*0014*/ 	.byte	0x00, 0xf0, 0x21, 0x00


	//----- nvinfo : EIATTR_KPARAM_INFO
	.align		4
.L_66:
        /*0018*/ 	.byte	0x04, 0x17
        /*001a*/ 	.short	(.L_68 - .L_67)
.L_67:
        /*001c*/ 	.word	0x00000000
        /*0020*/ 	.short	0x0001
        /*0022*/ 	.short	0x0008
        /*0024*/ 	.byte	0x00, 0xf0, 0x21, 0x00


	//----- nvinfo : EIATTR_KPARAM_INFO
	.align		4
.L_68:
        /*0028*/ 	.byte	0x04, 0x17
        /*002a*/ 	.short	(.L_70 - .L_69)
.L_69:
        /*002c*/ 	.word	0x00000000
        /*0030*/ 	.short	0x0000
        /*0032*/ 	.short	0x0000
        /*0034*/ 	.byte	0x00, 0xf5, 0x21, 0x00


	//----- nvinfo : EIATTR_SPARSE_MMA_MASK
	.align		4
.L_70:
        /*0038*/ 	.byte	0x03, 0x50
        /*003a*/ 	.short	0x0000


	//----- nvinfo : EIATTR_MAXREG_COUNT
	.align		4
        /*003c*/ 	.byte	0x03, 0x1b
        /*003e*/ 	.short	0x00ff


	//----- nvinfo : EIATTR_MERCURY_ISA_VERSION
	.align		4
        /*0040*/ 	.byte	0x03, 0x5f
        /*0042*/ 	.short	0x0101


	//----- nvinfo : EIATTR_VRC_CTA_INIT_COUNT
	.align		4
        /*0044*/ 	.byte	0x02, 0x4a
	.zero		1
	.zero		1


	//----- nvinfo : EIATTR_EXIT_INSTR_OFFSETS
	.align		4
        /*0048*/ 	.byte	0x04, 0x1c
        /*004a*/ 	.short	(.L_72 - .L_71)


	//   ....[0]....
.L_71:
        /*004c*/ 	.word	0x000000a0


	//   ....[1]....
        /*0050*/ 	.word	0x000001d0


	//----- nvinfo : EIATTR_CRS_STACK_SIZE
	.align		4
.L_72:
        /*0054*/ 	.byte	0x04, 0x1e
        /*0056*/ 	.short	(.L_74 - .L_73)
.L_73:
        /*0058*/ 	.word	0x00000000


	//----- nvinfo : EIATTR_CBANK_PARAM_SIZE
	.align		4
.L_74:
        /*005c*/ 	.byte	0x03, 0x19
        /*005e*/ 	.short	0x0018


	//----- nvinfo : EIATTR_PARAM_CBANK
	.align		4
        /*0060*/ 	.byte	0x04, 0x0a
        /*0062*/ 	.short	(.L_76 - .L_75)
	.align		4
.L_75:
        /*0064*/ 	.word	index@(.nv.constant0._Z24gpu_latency_setup_kernelPimm)
        /*0068*/ 	.short	0x0380
        /*006a*/ 	.short	0x0018


	//----- nvinfo : EIATTR_SW_WAR
	.align		4
.L_76:
        /*006c*/ 	.byte	0x04, 0x36
        /*006e*/ 	.short	(.L_78 - .L_77)
.L_77:
        /*0070*/ 	.word	0x00000008
.L_78:


//--------------------- .nv.info._Z16gpu_rndrd_kernelPimmm --------------------------
	.section	.nv.info._Z16gpu_rndrd_kernelPimmm,"",@"SHT_CUDA_INFO"
	.sectionflags	@""
	.align	4


	//----- nvinfo : EIATTR_CUDA_API_VERSION
	.align		4
        /*0000*/ 	.byte	0x04, 0x37
        /*0002*/ 	.short	(.L_80 - .L_79)
.L_79:
        /*0004*/ 	.word	0x00000082


	//----- nvinfo : EIATTR_KPARAM_INFO
	.align		4
.L_80:
        /*0008*/ 	.byte	0x04, 0x17
        /*000a*/ 	.short	(.L_82 - .L_81)
.L_81:
        /*000c*/ 	.word	0x00000000
        /*0010*/ 	.short	0x0003
        /*0012*/ 	.short	0x0018
        /*0014*/ 	.byte	0x00, 0xf0, 0x21, 0x00


	//----- nvinfo : EIATTR_KPARAM_INFO
	.align		4
.L_82:
        /*0018*/ 	.byte	0x04, 0x17
        /*001a*/ 	.short	(.L_84 - .L_83)
.L_83:
        /*001c*/ 	.word	0x00000000
        /*0020*/ 	.short	0x0002
        /*0022*/ 	.short	0x0010
        /*0024*/ 	.byte	0x00, 0xf0, 0x21, 0x00


	//----- nvinfo : EIATTR_KPARAM_INFO
	.align		4
.L_84:
        /*0028*/ 	.byte	0x04, 0x17
        /*002a*/ 	.short	(.L_86 - .L_85)
.L_85:
        /*002c*/ 	.word	0x00000000
        /*0030*/ 	.short	0x0001
        /*0032*/ 	.short	0x0008
        /*0034*/ 	.byte	0x00, 0xf0, 0x21, 0x00


	//----- nvinfo : EIATTR_KPARAM_INFO
	.align		4
.L_86:
        /*0038*/ 	.byte	0x04, 0x17
        /*003a*/ 	.short	(.L_88 - .L_87)
.L_87:
        /*003c*/ 	.word	0x00000000
        /*0040*/ 	.short	0x0000
        /*0042*/ 	.short	0x0000
        /*0044*/ 	.byte	0x00, 0xf5, 0x21, 0x00


	//----- nvinfo : EIATTR_SPARSE_MMA_MASK
	.align		4
.L_88:
        /*0048*/ 	.byte	0x03, 0x50
        /*004a*/ 	.short	0x0000


	//----- nvinfo : EIATTR_MAXREG_COUNT
	.align		4
        /*004c*/ 	.byte	0x03, 0x1b
        /*004e*/ 	.short	0x00ff


	//----- nvinfo : EIATTR_MERCURY_ISA_VERSION
	.align		4
        /*0050*/ 	.byte	0x03, 0x5f
        /*0052*/ 	.short	0x0101


	//----- nvinfo : EIATTR_VRC_CTA_INIT_COUNT
	.align		4
        /*0054*/ 	.byte	0x02, 0x4a
	.zero		1
	.zero		1


	//----- nvinfo : EIATTR_EXIT_INSTR_OFFSETS
	.align		4
        /*0058*/ 	.byte	0x04, 0x1c
        /*005a*/ 	.short	(.L_90 - .L_89)


	//   ....[0]....
.L_89:
        /*005c*/ 	.word	0x00004590


	//   ....[1]....
        /*0060*/ 	.word	0x000045c0


	//----- nvinfo : EIATTR_CRS_STACK_SIZE
	.align		4
.L_90:
        /*0064*/ 	.byte	0x04, 0x1e
        /*0066*/ 	.short	(.L_92 - .L_91)
.L_91:
        /*0068*/ 	.word	0x00000000


	//----- nvinfo : EIATTR_CBANK_PARAM_SIZE
	.align		4
.L_92:
        /*006c*/ 	.byte	0x03, 0x19
        /*006e*/ 	.short	0x0020


	//----- nvinfo : EIATTR_PARAM_CBANK
	.align		4
        /*0070*/ 	.byte	0x04, 0x0a
        /*0072*/ 	.short	(.L_94 - .L_93)
	.align		4
.L_93:
        /*0074*/ 	.word	index@(.nv.constant0._Z16gpu_rndrd_kernelPimmm)
        /*0078*/ 	.short	0x0380
        /*007a*/ 	.short	0x0020


	//----- nvinfo : EIATTR_SW_WAR
	.align		4
.L_94:
        /*007c*/ 	.byte	0x04, 0x36
        /*007e*/ 	.short	(.L_96 - .L_95)
.L_95:
        /*0080*/ 	.word	0x00000008
.L_96:


//--------------------- .nv.info._Z16gpu_rndwr_kernelPimmm --------------------------
	.section	.nv.info._Z16gpu_rndwr_kernelPimmm,"",@"SHT_CUDA_INFO"
	.sectionflags	@""
	.align	4


	//----- nvinfo : EIATTR_CUDA_API_VERSION
	.align		4
        /*0000*/ 	.byte	0x04, 0x37
        /*0002*/ 	.short	(.L_98 - .L_97)
.L_97:
        /*0004*/ 	.word	0x00000082


	//----- nvinfo : EIATTR_KPARAM_INFO
	.align		4
.L_98:
        /*0008*/ 	.byte	0x04, 0x17
        /*000a*/ 	.short	(.L_100 - .L_99)
.L_99:
        /*000c*/ 	.word	0x00000000
        /*0010*/ 	.short	0x0003
        /*0012*/ 	.short	0x0018
        /*0014*/ 	.byte	0x00, 0xf0, 0x21, 0x00


	//----- nvinfo : EIATTR_KPARAM_INFO
	.align		4
.L_100:
        /*0018*/ 	.byte	0x04, 0x17
        /*001a*/ 	.short	(.L_102 - .L_101)
.L_101:
        /*001c*/ 	.word	0x00000000
        /*0020*/ 	.short	0x0002
        /*0022*/ 	.short	0x0010
        /*0024*/ 	.byte	0x00, 0xf0, 0x21, 0x00


	//----- nvinfo : EIATTR_KPARAM_INFO
	.align		4
.L_102:
        /*0028*/ 	.byte	0x04, 0x17
        /*002a*/ 	.short	(.L_104 - .L_103)
.L_103:
        /*002c*/ 	.word	0x00000000
        /*0030*/ 	.short	0x0001
        /*0032*/ 	.short	0x0008
        /*0034*/ 	.byte	0x00, 0xf0, 0x21, 0x00


	//----- nvinfo : EIATTR_KPARAM_INFO
	.align		4
.L_104:
        /*0038*/ 	.byte	0x04, 0x17
        /*003a*/ 	.short	(.L_106 - .L_105)
.L_105:
        /*003c*/ 	.word	0x00000000
        /*0040*/ 	.short	0x0000
        /*0042*/ 	.short	0x0000
        /*0044*/ 	.byte	0x00, 0xf5, 0x21, 0x00


	//----- nvinfo : EIATTR_SPARSE_MMA_MASK
	.align		4
.L_106:
        /*0048*/ 	.byte	0x03, 0x50
        /*004a*/ 	.short	0x0000


	//----- nvinfo : EIATTR_MAXREG_COUNT
	.align		4
        /*004c*/ 	.byte	0x03, 0x1b
        /*004e*/ 	.short	0x00ff


	//----- nvinfo : EIATTR_MERCURY_ISA_VERSION
	.align		4
        /*0050*/ 	.byte	0x03, 0x5f
        /*0052*/ 	.short	0x0101


	//----- nvinfo : EIATTR_VRC_CTA_INIT_COUNT
	.align		4
        /*0054*/ 	.byte	0x02, 0x4a
	.zero		1
	.zero		1


	//----- nvinfo : EIATTR_EXIT_INSTR_OFFSETS
	.align		4
        /*0058*/ 	.byte	0x04, 0x1c
        /*005a*/ 	.short	(.L_108 - .L_107)


	//   ....[0]....
.L_107:
        /*005c*/ 	.word	0x000000b0


	//   ....[1]....
        /*0060*/ 	.word	0x000000f0


	//   ....[2]....
        /*0064*/ 	.word	0x00001f20


	//----- nvinfo : EIATTR_CRS_STACK_SIZE
	.align		4
.L_108:
        /*0068*/ 	.byte	0x04, 0x1e
        /*006a*/ 	.short	(.L_110 - .L_109)
.L_109:
        /*006c*/ 	.word	0x00000000


	//----- nvinfo : EIATTR_CBANK_PARAM_SIZE
	.align		4
.L_110:
        /*0070*/ 	.byte	0x03, 0x19
        /*0072*/ 	.short	0x0020


	//----- nvinfo : EIATTR_PARAM_CBANK
	.align		4
        /*0074*/ 	.byte	0x04, 0x0a
        /*0076*/ 	.short	(.L_112 - .L_111)
	.align		4
.L_111:
        /*0078*/ 	.word	index@(.nv.constant0._Z16gpu_rndwr_kernelPimmm)
        /*007c*/ 	.short	0x0380
        /*007e*/ 	.short	0x0020


	//----- nvinfo : EIATTR_SW_WAR
	.align		4
.L_112:
        /*0080*/ 	.byte	0x04, 0x36
        /*0082*/ 	.short	(.L_114 - .L_113)
.L_113:
        /*0084*/ 	.word	0x00000008
.L_114:


//--------------------- .nv.info._Z16gpu_seqrd_kernelPimm --------------------------
	.section	.nv.info._Z16gpu_seqrd_kernelPimm,"",@"SHT_CUDA_INFO"
	.sectionflags	@""
	.align	4


	//----- nvinfo : EIATTR_CUDA_API_VERSION
	.align		4
        /*0000*/ 	.byte	0x04, 0x37
        /*0002*/ 	.short	(.L_116 - .L_115)
.L_115:
        /*0004*/ 	.word	0x00000082


	//----- nvinfo : EIATTR_KPARAM_INFO
	.align		4
.L_116:
        /*0008*/ 	.byte	0x04, 0x17
        /*000a*/ 	.short	(.L_118 - .L_117)
.L_117:
        /*000c*/ 	.word	0x00000000
        /*0010*/ 	.short	0x0002
        /*0012*/ 	.short	0x0010
        /*0014*/ 	.byte	0x00, 0xf0, 0x21, 0x00


	//----- nvinfo : EIATTR_KPARAM_INFO
	.align		4
.L_118:
        /*0018*/ 	.byte	0x04, 0x17
        /*001a*/ 	.short	(.L_120 - .L_119)
.L_119:
        /*001c*/ 	.word	0x00000000
        /*0020*/ 	.short	0x0001
        /*0022*/ 	.short	0x0008
        /*0024*/ 	.byte	0x00, 0xf0, 0x21, 0x00


	//----- nvinfo : EIATTR_KPARAM_INFO
	.align		4
.L_120:
        /*0028*/ 	.byte	0x04, 0x17
        /*002a*/ 	.short	(.L_122 - .L_121)
.L_121:
        /*002c*/ 	.word	0x00000000
        /*0030*/ 	.short	0x0000
        /*0032*/ 	.short	0x0000
        /*0034*/ 	.byte	0x00, 0xf5, 0x21, 0x00


	//----- nvinfo : EIATTR_SPARSE_MMA_MASK
	.align		4
.L_122:
        /*0038*/ 	.byte	0x03, 0x50
        /*003a*/ 	.short	0x0000


	//----- nvinfo : EIATTR_MAXREG_COUNT
	.align		4
        /*003c*/ 	.byte	0x03, 0x1b
        /*003e*/ 	.short	0x00ff


	//----- nvinfo : EIATTR_MERCURY_ISA_VERSION
	.align		4
        /*0040*/ 	.byte	0x03, 0x5f
        /*0042*/ 	.short	0x0101


	//----- nvinfo : EIATTR_VRC_CTA_INIT_COUNT
	.align		4
        /*0044*/ 	.byte	0x02, 0x4a
	.zero		1
	.zero		1


	//----- nvinfo : EIATTR_EXIT_INSTR_OFFSETS
	.align		4
        /*0048*/ 	.byte	0x04, 0x1c
        /*004a*/ 	.short	(.L_124 - .L_123)


	//   ....[0]....
.L_123:
        /*004c*/ 	.word	0x000002c0


	//   ....[1]....
        /*0050*/ 	.word	0x000002f0


	//----- nvinfo : EIATTR_CRS_STACK_SIZE
	.align		4
.L_124:
        /*0054*/ 	.byte	0x04, 0x1e
        /*0056*/ 	.short	(.L_126 - .L_125)
.L_125:
        /*0058*/ 	.word	0x00000000


	//----- nvinfo : EIATTR_CBANK_PARAM_SIZE
	.align		4
.L_126:
        /*005c*/ 	.byte	0x03, 0x19
        /*005e*/ 	.short	0x0018


	//----- nvinfo : EIATTR_PARAM_CBANK
	.align		4
        /*0060*/ 	.byte	0x04, 0x0a
        /*0062*/ 	.short	(.L_128 - .L_127)
	.align		4
.L_127:
        /*0064*/ 	.word	index@(.nv.constant0._Z16gpu_seqrd_kernelPimm)
        /*0068*/ 	.short	0x0380
        /*006a*/ 	.short	0x0018


	//----- nvinfo : EIATTR_SW_WAR
	.align		4
.L_128:
        /*006c*/ 	.byte	0x04, 0x36
        /*006e*/ 	.short	(.L_130 - .L_129)
.L_129:
        /*0070*/ 	.word	0x00000008
.L_130:


//--------------------- .nv.info._Z16gpu_seqwr_kernelPimm --------------------------
	.section	.nv.info._Z16gpu_seqwr_kernelPimm,"",@"SHT_CUDA_INFO"
	.sectionflags	@""
	.align	4


	//----- nvinfo : EIATTR_CUDA_API_VERSION
	.align		4
        /*0000*/ 	.byte	0x04, 0x37
        /*0002*/ 	.short	(.L_132 - .L_131)
.L_131:
        /*0004*/ 	.word	0x00000082


	//----- nvinfo : EIATTR_KPARAM_INFO
	.align		4
.L_132:
        /*0008*/ 	.byte	0x04, 0x17
        /*000a*/ 	.short	(.L_134 - .L_133)
.L_133:
        /*000c*/ 	.word	0x00000000
        /*0010*/ 	.short	0x0002
        /*0012*/ 	.short	0x0010
        /*0014*/ 	.byte	0x00, 0xf0, 0x21, 0x00


	//----- nvinfo : EIATTR_KPARAM_INFO
	.align		4
.L_134:
        /*0018*/ 	.byte	0x04, 0x17
        /*001a*/ 	.short	(.L_136 - .L_135)
.L_135:
        /*001c*/ 	.word	0x00000000
        /*0020*/ 	.short	0x0001
        /*0022*/ 	.short	0x0008
        /*0024*/ 	.byte	0x00, 0xf0, 0x21, 0x00


	//----- nvinfo : EIATTR_KPARAM_INFO
	.align		4
.L_136:
        /*0028*/ 	.byte	0x04, 0x17
        /*002a*/ 	.short	(.L_138 - .L_137)
.L_137:
        /*002c*/ 	.word	0x00000000
        /*0030*/ 	.short	0x0000
        /*0032*/ 	.short	0x0000
        /*0034*/ 	.byte	0x00, 0xf5, 0x21, 0x00


	//----- nvinfo : EIATTR_SPARSE_MMA_MASK
	.align		4
.L_138:
        /*0038*/ 	.byte	0x03, 0x50
        /*003a*/ 	.short	0x0000


	//----- nvinfo : EIATTR_MAXREG_COUNT
	.align		4
        /*003c*/ 	.byte	0x03, 0x1b
        /*003e*/ 	.short	0x00ff


	//----- nvinfo : EIATTR_MERCURY_ISA_VERSION
	.align		4
        /*0040*/ 	.byte	0x03, 0x5f
        /*0042*/ 	.short	0x0101


	//----- nvinfo : EIATTR_VRC_CTA_INIT_COUNT
	.align		4
        /*0044*/ 	.byte	0x02, 0x4a
	.zero		1
	.zero		1


	//----- nvinfo : EIATTR_EXIT_INSTR_OFFSETS
	.align		4
        /*0048*/ 	.byte	0x04, 0x1c
        /*004a*/ 	.short	(.L_140 - .L_139)


	//   ....[0]....
.L_139:
        /*004c*/ 	.word	0x00000040


	//   ....[1]....
        /*0050*/ 	.word	0x00000250


	//----- nvinfo : EIATTR_CRS_STACK_SIZE
	.align		4
.L_140:
        /*0054*/ 	.byte	0x04, 0x1e
        /*0056*/ 	.short	(.L_142 - .L_141)
.L_141:
        /*0058*/ 	.word	0x00000000


	//----- nvinfo : EIATTR_CBANK_PARAM_SIZE
	.align		4
.L_142:
        /*005c*/ 	.byte	0x03, 0x19
        /*005e*/ 	.short	0x0018


	//----- nvinfo : EIATTR_PARAM_CBANK
	.align		4
        /*0060*/ 	.byte	0x04, 0x0a
        /*0062*/ 	.short	(.L_144 - .L_143)
	.align		4
.L_143:
        /*0064*/ 	.word	index@(.nv.constant0._Z16gpu_seqwr_kernelPimm)
        /*0068*/ 	.short	0x0380
        /*006a*/ 	.short	0x0018


	//----- nvinfo : EIATTR_SW_WAR
	.align		4
.L_144:
        /*006c*/ 	.byte	0x04, 0x36
        /*006e*/ 	.short	(.L_146 - .L_145)
.L_145:
        /*0070*/ 	.word	0x00000008
.L_146:


//--------------------- .nv.callgraph             --------------------------
	.section	.nv.callgraph,"",@"SHT_CUDA_CALLGRAPH"
	.align	4
	.sectionentsize	8
	.align		4
        /*0000*/ 	.word	0x00000000
	.align		4
        /*0004*/ 	.word	0xffffffff
	.align		4
        /*0008*/ 	.word	index@(_Z18gpu_latency_kernelPimmm)
	.align		4
        /*000c*/ 	.word	index@(vprintf)
	.align		4
        /*0010*/ 	.word	0x00000000
	.align		4
        /*0014*/ 	.word	0xfffffffe
	.align		4
        /*0018*/ 	.word	0x00000000
	.align		4
        /*001c*/ 	.word	0xfffffffd
	.align		4
        /*0020*/ 	.word	0x00000000
	.align		4
        /*0024*/ 	.word	0xfffffffc


//--------------------- .nv.constant4             --------------------------
	.section	.nv.constant4,"a",@progbits
	.align	8
	.align		8
.nv.constant4:
        /*0000*/ 	.dword	vprintf
	.align		8
        /*0008*/ 	.dword	$str


//--------------------- .text._Z18gpu_latency_kernelPimmm --------------------------
	.section	.text._Z18gpu_latency_kernelPimmm,"ax",@progbits
	.align	128
        .global         _Z18gpu_latency_kernelPimmm
        .type           _Z18gpu_latency_kernelPimmm,@function
        .size           _Z18gpu_latency_kernelPimmm,(.L_x_206 - _Z18gpu_latency_kernelPimmm)
        .other          _Z18gpu_latency_kernelPimmm,@"STO_CUDA_ENTRY STV_DEFAULT"
_Z18gpu_latency_kernelPimmm:
.text._Z18gpu_latency_kernelPimmm:
[----:B------:R-:W0:Y:S01]  /*0000*/  LDC R1, c[0x0][0x37c] ;  /* 0x0000df00ff017b82 */ /* 0x000e220000000800 */
[----:B------:R-:W1:Y:S01]  /*0010*/  LDCU.64 UR40, c[0x0][0x390] ;  /* 0x00007200ff2877ac */ /* 0x000e620008000a00 */
[----:B0-----:R-:W-:Y:S02]  /*0020*/  VIADD R1, R1, 0xfffffff8 ;  /* 0xfffffff801017836 */ /* 0x001fe40000000000 */
[----:B------:R-:W-:Y:S01]  /*0030*/  IMAD.MOV.U32 R24, RZ, RZ, RZ ;  /* 0x000000ffff187224 */ /* 0x000fe200078e00ff */
[----:B------:R-:W0:Y:S01]  /*0040*/  LDCU.64 UR6, c[0x0][0x388] ;  /* 0x00007100ff0677ac */ /* 0x000e220008000a00 */
[----:B------:R-:W2:Y:S01]  /*0050*/  LDCU UR4, c[0x0][0x2f8] ;  /* 0x00005f00ff0477ac */ /* 0x000ea20008000800 */
[----:B------:R-:W3:Y:S01]  /*0060*/  LDCU UR5, c[0x0][0x2fc] ;  /* 0x00005f80ff0577ac */ /* 0x000ee20008000800 */
[----:B------:R-:W4:Y:S01]  /*0070*/  LDCU.64 UR36, c[0x0][0x358] ;  /* 0x00006b00ff2477ac */ /* 0x000f220008000a00 */
[----:B-1----:R-:W-:Y:S02]  /*0080*/  UISETP.NE.U32.AND UP1, UPT, UR40, URZ, UPT ;  /* 0x000000ff2800728c */ /* 0x002fe4000bf25070 */
[----:B0-----:R-:W-:-:S02]  /*0090*/  UISETP.EQ.U32.AND UP0, UPT, UR6, URZ, UPT ;  /* 0x000000ff0600728c */ /* 0x001fc4000bf02070 */
[----:B------:R-:W-:Y:S01]  /*00a0*/  UISETP.NE.AND.EX UP1, UPT, UR41, URZ, UPT, UP1 ;  /* 0x000000ff2900728c */ /* 0x000fe2000bf25310 */
[----:B--2---:R-:W-:-:S03]  /*00b0*/  IADD3 R17, P0, PT, R1, UR4, RZ ;  /* 0x0000000401117c10 */ /* 0x004fc6000ff1e0ff */
[----:B------:R-:W-:Y:S02]  /*00c0*/  UISETP.EQ.OR.EX UP0, UPT, UR7, URZ, !UP1, UP0 ;  /* 0x000000ff0700728c */ /* 0x000fe4000cf02700 */
[----:B---3--:R-:W-:-:S07]  /*00d0*/  IMAD.X R16, RZ, RZ, UR5, P0 ;  /* 0x00000005ff107e24 */ /* 0x008fce00080e06ff */
[----:B----4-:R-:W-:Y:S05]  /*00e0*/  BRA.U UP0, `(.L_x_0) ;  /* 0x00000019007c7547 */ /* 0x010fea000b800000 */
[----:B------:R-:W-:Y:S01]  /*00f0*/  BSSY.RECONVERGENT B8, `(.L_x_0) ;  /* 0x000019e000087945 */ /* 0x000fe20003800200 */
[----:B------:R-:W-:Y:S01]  /*0100*/  IMAD.MOV.U32 R24, RZ, RZ, RZ ;  /* 0x000000ffff187224 */ /* 0x000fe200078e00ff */
[----:B------:R-:W-:Y:S01]  /*0110*/  CS2R R22, SRZ ;  /* 0x0000000000167805 */ /* 0x000fe2000001ff00 */
[----:B------:R-:W0:Y:S01]  /*0120*/  LDCU.64 UR38, c[0x0][0x398] ;  /* 0x00007300ff2677ac */ /* 0x000e220008000a00 */
[----:B------:R-:W-:-:S12]  /*0130*/  ULOP3.LUT UR40, UR40, 0xfffffff8, URZ, 0xc0, !UPT ;  /* 0xfffffff828287892 */ /* 0x000fd8000f8ec0ff */
.L_x_48:
[----:B------:R-:W1:Y:S01]  /*0140*/  LDCU.64 UR4, c[0x0][0x390] ;  /* 0x00007200ff0477ac */ /* 0x000e620008000a00 */
[C---:B------:R-:W-:Y:S02]  /*0150*/  LOP3.LUT R8, R23.reuse, 0x1f, RZ, 0xc0, !PT ;  /* 0x0000001f17087812 */ /* 0x040fe400078ec0ff */
[----:B------:R-:W-:Y:S01]  /*0160*/  IADD3 R23, P0, PT, R23, 0x1, RZ ;  /* 0x0000000117177810 */ /* 0x000fe20007f1e0ff */
[----:B------:R-:W2:Y:S04]  /*0170*/  LDCU.64 UR6, c[0x0][0x388] ;  /* 0x00007100ff0677ac */ /* 0x000ea80008000a00 */
[----:B------:R-:W-:Y:S01]  /*0180*/  IMAD.X R22, RZ, RZ, R22, P0 ;  /* 0x000000ffff167224 */ /* 0x000fe200000e0616 */
[----:B-1----:R-:W-:-:S04]  /*0190*/  UISETP.GE.U32.AND UP0, UPT, UR4, 0x8, UPT ;  /* 0x000000080400788c */ /* 0x002fc8000bf06070 */
[----:B------:R-:W-:Y:S01]  /*01a0*/  UISETP.GE.U32.AND.EX UP0, UPT, UR5, URZ, UPT, UP0 ;  /* 0x000000ff0500728c */ /* 0x000fe2000bf06100 */
[----:B--2---:R-:W-:-:S04]  /*01b0*/  ISETP.NE.U32.AND P0, PT, R23, UR6, PT ;  /* 0x0000000617007c0c */ /* 0x004fc8000bf05070 */
[----:B------:R-:W-:-:S04]  /*01c0*/  ISETP.NE.AND.EX P0, PT, R22, UR7, PT, P0 ;  /* 0x0000000716007c0c */ /* 0x000fc8000bf05300 */
[----:B------:R-:W-:Y:S01]  /*01d0*/  P2R R26, PR, RZ, 0x1 ;  /* 0x00000001ff1a7803 */ /* 0x000fe20000000000 */
[----:B------:R-:W-:Y:S08]  /*01e0*/  BRA.U !UP0, `(.L_x_1) ;  /* 0x0000000d08307547 */ /* 0x000ff0000b800000 */
[----:B------:R-:W1:Y:S01]  /*01f0*/  LDCU UR4, c[0x0][0x394] ;  /* 0x00007280ff0477ac */ /* 0x000e620008000800 */
[----:B------:R-:W-:Y:S01]  /*0200*/  BSSY.RECONVERGENT B7, `(.L_x_1) ;  /* 0x00000ca000077945 */ /* 0x000fe20003800200 */
[----:B------:R-:W-:Y:S02]  /*0210*/  IMAD.U32 R19, RZ, RZ, UR40 ;  /* 0x00000028ff137e24 */ /* 0x000fe4000f8e00ff */
[----:B-1----:R-:W-:-:S07]  /*0220*/  IMAD.U32 R18, RZ, RZ, UR4 ;  /* 0x00000004ff127e24 */ /* 0x002fce000f8e00ff */
.L_x_26:
[----:B------:R-:W1:Y:S02]  /*0230*/  LDC.64 R2, c[0x0][0x380] ;  /* 0x0000e000ff027b82 */ /* 0x000e640000000a00 */
[----:B-1----:R-:W-:-:S05]  /*0240*/  IMAD.WIDE.U32 R2, R8, 0x4, R2 ;  /* 0x0000000408027825 */ /* 0x002fca00078e0002 */
[----:B------:R-:W0:Y:S01]  /*0250*/  LDG.E R9, desc[UR36][R2.64] ;  /* 0x0000002402097981 */ /* 0x000e22000c1e1900 */
[----:B------:R-:W-:Y:S01]  /*0260*/  IADD3 R19, P0, PT, R19, -0x8, RZ ;  /* 0xfffffff813137810 */ /* 0x000fe20007f1e0ff */
[----:B------:R-:W-:Y:S03]  /*0270*/  BSSY.RECONVERGENT B6, `(.L_x_2) ;  /* 0x0000017000067945 */ /* 0x000fe60003800200 */
[----:B------:R-:W-:Y:S02]  /*0280*/  IADD3.X R18, PT, PT, R18, -0x1, RZ, P0, !PT ;  /* 0xffffffff12127810 */ /* 0x000fe400007fe4ff */
[----:B------:R-:W-:-:S04]  /*0290*/  ISETP.NE.U32.AND P1, PT, R19, RZ, PT ;  /* 0x000000ff1300720c */ /* 0x000fc80003f25070 */
[----:B------:R-:W-:-:S04]  /*02a0*/  ISETP.NE.AND.EX P2, PT, R18, RZ, PT, P1 ;  /* 0x000000ff1200720c */ /* 0x000fc80003f45310 */
[----:B------:R-:W-:Y:S02]  /*02b0*/  P2R R25, PR, RZ, 0x4 ;  /* 0x00000004ff197803 */ /* 0x000fe40000000000 */
[C---:B0-----:R-:W-:Y:S02]  /*02c0*/  ISETP.GE.U32.AND P0, PT, R9.reuse, UR38, PT ;  /* 0x0000002609007c0c */ /* 0x041fe4000bf06070 */
[----:B------:R-:W-:Y:S02]  /*02d0*/  SHF.R.S32.HI R0, RZ, 0x1f, R9 ;  /* 0x0000001fff007819 */ /* 0x000fe40000011409 */
[----:B------:R-:W-:Y:S02]  /*02e0*/  ISETP.GT.AND P1, PT, R9, -0x1, PT ;  /* 0xffffffff0900780c */ /* 0x000fe40003f24270 */
[----:B------:R-:W-:-:S13]  /*02f0*/  ISETP.GE.U32.AND.EX P0, PT, R0, UR39, PT, P0 ;  /* 0x0000002700007c0c */ /* 0x000fda000bf06100 */
[----:B------:R-:W-:Y:S05]  /*0300*/  @!P0 BRA P1, `(.L_x_3) ;  /* 0x0000000000348947 */ /* 0x000fea0000800000 */
[----:B------:R-:W-:Y:S01]  /*0310*/  MOV R2, 0x0 ;  /* 0x0000000000027802 */ /* 0x000fe20000000f00 */
[----:B------:R0:W-:Y:S01]  /*0320*/  STL.64 [R1], R8 ;  /* 0x0000000801007387 */ /* 0x0001e20000100a00 */
[----:B------:R-:W1:Y:S01]  /*0330*/  LDCU.64 UR4, c[0x4][0x8] ;  /* 0x01000100ff0477ac */ /* 0x000e620008000a00 */
[----:B------:R-:W-:Y:S02]  /*0340*/  IMAD.MOV.U32 R6, RZ, RZ, R17 ;  /* 0x000000ffff067224 */ /* 0x000fe400078e0011 */
[----:B------:R-:W-:Y:S01]  /*0350*/  IMAD.MOV.U32 R7, RZ, RZ, R16 ;  /* 0x000000ffff077224 */ /* 0x000fe200078e0010 */
[----:B------:R-:W2:Y:S01]  /*0360*/  LDC.64 R2, c[0x4][R2] ;  /* 0x0100000002027b82 */ /* 0x000ea20000000a00 */
[----:B-1----:R-:W-:Y:S02]  /*0370*/  IMAD.U32 R4, RZ, RZ, UR4 ;  /* 0x00000004ff047e24 */ /* 0x002fe4000f8e00ff */
[----:B0-----:R-:W-:-:S07]  /*0380*/  IMAD.U32 R5, RZ, RZ, UR5 ;  /* 0x00000005ff057e24 */ /* 0x001fce000f8e00ff */
[----:B------:R-:W-:-:S07]  /*0390*/  LEPC R20, `(.L_x_4) ;  /* 0x000000001014794e */ /* 0x000fce0000000000 */
[----:B--2---:R-:W-:Y:S05]  /*03a0*/  CALL.ABS.NOINC R2 ;  /* 0x0000000002007343 */ /* 0x004fea0003c00000 */
.L_x_4:
[----:B------:R-:W-:Y:S01]  /*03b0*/  UMOV UR4, URZ ;  /* 0x000000ff00047c82 */ /* 0x000fe20008000000 */
[----:B------:R-:W-:Y:S02]  /*03c0*/  VIADD R24, R24, 0x1 ;  /* 0x0000000118187836 */ /* 0x000fe40000000000 */
[----:B------:R-:W-:-:S07]  /*03d0*/  IMAD.U32 R9, RZ, RZ, UR4 ;  /* 0x00000004ff097e24 */ /* 0x000fce000f8e00ff */
.L_x_3:
[----:B------:R-:W-:Y:S05]  /*03e0*/  BSYNC.RECONVERGENT B6 ;  /* 0x0000000000067941 */ /* 0x000fea0003800200 */
.L_x_2:
[----:B------:R-:W0:Y:S02]  /*03f0*/  LDC.64 R2, c[0x0][0x380] ;  /* 0x0000e000ff027b82 */ /* 0x000e240000000a00 */
[----:B0-----:R-:W-:-:S05]  /*0400*/  IMAD.WIDE.U32 R2, R9, 0x4, R2 ;  /* 0x0000000409027825 */ /* 0x001fca00078e0002 */
[----:B------:R-:W2:Y:S01]  /*0410*/  LDG.E R11, desc[UR36][R2.64] ;  /* 0x00000024020b7981 */ /* 0x000ea2000c1e1900 */
[----:B------:R-:W-:Y:S01]  /*0420*/  BSSY.RECONVERGENT B6, `(.L_x_5) ;  /* 0x0000014000067945 */ /* 0x000fe20003800200 */
[C---:B--2---:R-:W-:Y:S02]  /*0430*/  ISETP.GE.U32.AND P0, PT, R11.reuse, UR38, PT ;  /* 0x000000260b007c0c */ /* 0x044fe4000bf06070 */
[----:B------:R-:W-:Y:S02]  /*0440*/  SHF.R.S32.HI R0, RZ, 0x1f, R11 ;  /* 0x0000001fff007819 */ /* 0x000fe4000001140b */
[----:B------:R-:W-:Y:S02]  /*0450*/  ISETP.GT.AND P1, PT, R11, -0x1, PT ;  /* 0xffffffff0b00780c */ /* 0x000fe40003f24270 */
[----:B------:R-:W-:-:S13]  /*0460*/  ISETP.GE.U32.AND.EX P0, PT, R0, UR39, PT, P0 ;  /* 0x0000002700007c0c */ /* 0x000fda000bf06100 */
[----:B------:R-:W-:Y:S05]  /*0470*/  @!P0 BRA P1, `(.L_x_6) ;  /* 0x0000000000388947 */ /* 0x000fea0000800000 */
[----:B------:R-:W-:Y:S01]  /*0480*/  MOV R2, 0x0 ;  /* 0x0000000000027802 */ /* 0x000fe20000000f00 */
[----:B------:R-:W-:Y:S01]  /*0490*/  IMAD.MOV.U32 R10, RZ, RZ, R9 ;  /* 0x000000ffff0a7224 */ /* 0x000fe200078e0009 */
[----:B------:R-:W0:Y:S01]  /*04a0*/  LDCU.64 UR4, c[0x4][0x8] ;  /* 0x01000100ff0477ac */ /* 0x000e220008000a00 */
[----:B------:R-:W-:Y:S02]  /*04b0*/  IMAD.MOV.U32 R6, RZ, RZ, R17 ;  /* 0x000000ffff067224 */ /* 0x000fe400078e0011 */
[----:B------:R-:W-:Y:S01]  /*04c0*/  IMAD.MOV.U32 R7, RZ, RZ, R16 ;  /* 0x000000ffff077224 */ /* 0x000fe200078e0010 */
[----:B------:R1:W-:Y:S01]  /*04d0*/  STL.64 [R1], R10 ;  /* 0x0000000a01007387 */ /* 0x0003e20000100a00 */
[----:B------:R-:W2:Y:S01]  /*04e0*/  LDC.64 R2, c[0x4][R2] ;  /* 0x0100000002027b82 */ /* 0x000ea20000000a00 */
[----:B0-----:R-:W-:Y:S02]  /*04f0*/  IMAD.U32 R4, RZ, RZ, UR4 ;  /* 0x00000004ff047e24 */ /* 0x001fe4000f8e00ff */
[----:B-1----:R-:W-:-:S07]  /*0500*/  IMAD.U32 R5, RZ, RZ, UR5 ;  /* 0x00000005ff057e24 */ /* 0x002fce000f8e00ff */
[----:B------:R-:W-:-:S07]  /*0510*/  LEPC R20, `(.L_x_7) ;  /* 0x000000001014794e */ /* 0x000fce0000000000 */
[----:B--2---:R-:W-:Y:S05]  /*0520*/  CALL.ABS.NOINC R2 ;  /* 0x0000000002007343 */ /* 0x004fea0003c00000 */
.L_x_7:
[----:B------:R-:W-:Y:S01]  /*0530*/  UMOV UR4, URZ ;  /* 0x000000ff00047c82 */ /* 0x000fe20008000000 */
[----:B------:R-:W-:Y:S01]  /*0540*/  IADD3 R24, PT, PT, R24, 0x1, RZ ;  /* 0x0000000118187810 */ /* 0x000fe20007ffe0ff */
[----:B------:R-:W-:-:S07]  /*0550*/  IMAD.U32 R11, RZ, RZ, UR4 ;  /* 0x00000004ff0b7e24 */ /* 0x000fce000f8e00ff */
.L_x_6:
[----:B------:R-:W-:Y:S05]  /*0560*/  BSYNC.RECONVERGENT B6 ;  /* 0x0000000000067941 */ /* 0x000fea0003800200 */
.L_x_5:
        /* <DEDUP_REMOVED lines=20> */
.L_x_10:
[----:B------:R-:W-:Y:S01]  /*06b0*/  UMOV UR4, URZ ;  /* 0x000000ff00047c82 */ /* 0x000fe20008000000 */
[----:B------:R-:W-:Y:S02]  /*06c0*/  VIADD R24, R24, 0x1 ;  /* 0x0000000118187836 */ /* 0x000fe40000000000 */
[----:B------:R-:W-:-:S07]  /*06d0*/  IMAD.U32 R9, RZ, RZ, UR4 ;  /* 0x00000004ff097e24 */ /* 0x000fce000f8e00ff */
.L_x_9:
[----:B------:R-:W-:Y:S05]  /*06e0*/  BSYNC.RECONVERGENT B6 ;  /* 0x0000000000067941 */ /* 0x000fea0003800200 */
.L_x_8:
        /* <DEDUP_REMOVED lines=20> */
.L_x_13:
[----:B------:R-:W-:Y:S01]  /*0830*/  UMOV UR4, URZ ;  /* 0x000000ff00047c82 */ /* 0x000fe20008000000 */
[----:B------:R-:W-:Y:S02]  /*0840*/  VIADD R24, R24, 0x1 ;  /* 0x0000000118187836 */ /* 0x000fe40000000000 */
[----:B------:R-:W-:-:S07]  /*0850*/  IMAD.U32 R11, RZ, RZ, UR4 ;  /* 0x00000004ff0b7e24 */ /* 0x000fce000f8e00ff */
.L_x_12:
[----:B------:R-:W-:Y:S05]  /*0860*/  BSYNC.RECONVERGENT B6 ;  /* 0x0000000000067941 */ /* 0x000fea0003800200 */
.L_x_11:
        /* <DEDUP_REMOVED lines=10> */
[----:B------:R-:W0:Y:S01]  /*0910*/  LDCU.64 UR4, c[0x4][0x8] ;  /* 0x01000100ff0477ac */ /* 0x000e220008000a00 */
[----:B------:R-:W-:Y:S01]  /*0920*/  MOV R8, R11 ;  /* 0x0000000b00087202 */ /* 0x000fe20000000f00 */
[----:B------:R-:W-:Y:S02]  /*0930*/  IMAD.MOV.U32 R6, RZ, RZ, R17 ;  /* 0x000000ffff067224 */ /* 0x000fe400078e0011 */
[----:B------:R-:W-:Y:S01]  /*0940*/  IMAD.MOV.U32 R7, RZ, RZ, R16 ;  /* 0x000000ffff077224 */ /* 0x000fe200078e0010 */
[----:B------:R-:W1:Y:S01]  /*0950*/  LDC.64 R2, c[0x4][R2] ;  /* 0x0100000002027b82 */ /* 0x000e620000000a00 */
[----:B------:R2:W-:Y:S01]  /*0960*/  STL.64 [R1], R8 ;  /* 0x0000000801007387 */ /* 0x0005e20000100a00 */
[----:B0-----:R-:W-:Y:S02]  /*0970*/  IMAD.U32 R4, RZ, RZ, UR4 ;  /* 0x00000004ff047e24 */ /* 0x001fe4000f8e00ff */
[----:B--2---:R-:W-:-:S07]  /*0980*/  IMAD.U32 R5, RZ, RZ, UR5 ;  /* 0x00000005ff057e24 */ /* 0x004fce000f8e00ff */
[----:B------:R-:W-:-:S07]  /*0990*/  LEPC R20, `(.L_x_16) ;  /* 0x000000001014794e */ /* 0x000fce0000000000 */
[----:B-1----:R-:W-:Y:S05]  /*09a0*/  CALL.ABS.NOINC R2 ;  /* 0x0000000002007343 */ /* 0x002fea0003c00000 */
.L_x_16:
[----:B------:R-:W-:Y:S01]  /*09b0*/  UMOV UR4, URZ ;  /* 0x000000ff00047c82 */ /* 0x000fe20008000000 */
[----:B------:R-:W-:Y:S02]  /*09c0*/  VIADD R24, R24, 0x1 ;  /* 0x0000000118187836 */ /* 0x000fe40000000000 */
[----:B------:R-:W-:-:S07]  /*09d0*/  IMAD.U32 R9, RZ, RZ, UR4 ;  /* 0x00000004ff097e24 */ /* 0x000fce000f8e00ff */
.L_x_15:
[----:B------:R-:W-:Y:S05]  /*09e0*/  BSYNC.RECONVERGENT B6 ;  /* 0x0000000000067941 */ /* 0x000fea0003800200 */
.L_x_14:
        /* <DEDUP_REMOVED lines=20> */
.L_x_19:
[----:B------:R-:W-:Y:S01]  /*0b30*/  UMOV UR4, URZ ;  /* 0x000000ff00047c82 */ /* 0x000fe20008000000 */
[----:B------:R-:W-:Y:S02]  /*0b40*/  VIADD R24, R24, 0x1 ;  /* 0x0000000118187836 */ /* 0x000fe40000000000 */
[----:B------:R-:W-:-:S07]  /*0b50*/  IMAD.U32 R11, RZ, RZ, UR4 ;  /* 0x00000004ff0b7e24 */ /* 0x000fce000f8e00ff */
.L_x_18:
[----:B------:R-:W-:Y:S05]  /*0b60*/  BSYNC.RECONVERGENT B6 ;  /* 0x0000000000067941 */ /* 0x000fea0003800200 */
.L_x_17:
        /* <DEDUP_REMOVED lines=16> */
[----:B0-----:R-:W-:Y:S01]  /*0c70*/  IMAD.U32 R4, RZ, RZ, UR4 ;  /* 0x00000004ff047e24 */ /* 0x001fe2000f8e00ff */
[----:B-1----:R-:W-:-:S07]  /*0c80*/  MOV R5, UR5 ;  /* 0x0000000500057c02 */ /* 0x002fce0008000f00 */
[----:B------:R-:W-:-:S07]  /*0c90*/  LEPC R20, `(.L_x_22) ;  /* 0x000000001014794e */ /* 0x000fce0000000000 */
[----:B--2---:R-:W-:Y:S05]  /*0ca0*/  CALL.ABS.NOINC R2 ;  /* 0x0000000002007343 */ /* 0x004fea0003c00000 */
.L_x_22:
[----:B------:R-:W-:Y:S01]  /*0cb0*/  UMOV UR4, URZ ;  /* 0x000000ff00047c82 */ /* 0x000fe20008000000 */
[----:B------:R-:W-:Y:S02]  /*0cc0*/  VIADD R24, R24, 0x1 ;  /* 0x0000000118187836 */ /* 0x000fe40000000000 */
[----:B------:R-:W-:-:S07]  /*0cd0*/  IMAD.U32 R9, RZ, RZ, UR4 ;  /* 0x00000004ff097e24 */ /* 0x000fce000f8e00ff */
.L_x_21:
[----:B------:R-:W-:Y:S05]  /*0ce0*/  BSYNC.RECONVERGENT B6 ;  /* 0x0000000000067941 */ /* 0x000fea0003800200 */
.L_x_20:
        /* <DEDUP_REMOVED lines=14> */
[----:B------:R-:W1:Y:S01]  /*0dd0*/  LDC.64 R2, c[0x4][R2] ;  /* 0x0100000002027b82 */ /* 0x000e620000000a00 */
[----:B------:R-:W-:Y:S01]  /*0de0*/  IMAD.MOV.U32 R7, RZ, RZ, R16 ;  /* 0x000000ffff077224 */ /* 0x000fe200078e0010 */
[----:B------:R2:W-:Y:S01]  /*0df0*/  STL.64 [R1], R10 ;  /* 0x0000000a01007387 */ /* 0x0005e20000100a00 */
[----:B0-----:R-:W-:Y:S02]  /*0e00*/  IMAD.U32 R4, RZ, RZ, UR4 ;  /* 0x00000004ff047e24 */ /* 0x001fe4000f8e00ff */
[----:B--2---:R-:W-:-:S07]  /*0e10*/  IMAD.U32 R5, RZ, RZ, UR5 ;  /* 0x00000005ff057e24 */ /* 0x004fce000f8e00ff */
[----:B------:R-:W-:-:S07]  /*0e20*/  LEPC R20, `(.L_x_25) ;  /* 0x000000001014794e */ /* 0x000fce0000000000 */
[----:B-1----:R-:W-:Y:S05]  /*0e30*/  CALL.ABS.NOINC R2 ;  /* 0x0000000002007343 */ /* 0x002fea0003c00000 */
.L_x_25:
[----:B------:R-:W-:Y:S01]  /*0e40*/  UMOV UR4, URZ ;  /* 0x000000ff00047c82 */ /* 0x000fe20008000000 */
[----:B------:R-:W-:Y:S02]  /*0e50*/  VIADD R24, R24, 0x1 ;  /* 0x0000000118187836 */ /* 0x000fe40000000000 */
[----:B------:R-:W-:-:S07]  /*0e60*/  IMAD.U32 R8, RZ, RZ, UR4 ;  /* 0x00000004ff087e24 */ /* 0x000fce000f8e00ff */
.L_x_24:
[----:B------:R-:W-:Y:S05]  /*0e70*/  BSYNC.RECONVERGENT B6 ;  /* 0x0000000000067941 */ /* 0x000fea0003800200 */
.L_x_23:
[----:B------:R-:W-:-:S13]  /*0e80*/  ISETP.NE.AND P0, PT, R25, RZ, PT ;  /* 0x000000ff1900720c */ /* 0x000fda0003f05270 */
[----:B------:R-:W-:Y:S05]  /*0e90*/  @P0 BRA `(.L_x_26) ;  /* 0xfffffff000e40947 */ /* 0x000fea000383ffff */
[----:B------:R-:W-:Y:S05]  /*0ea0*/  BSYNC.RECONVERGENT B7 ;  /* 0x0000000000077941 */ /* 0x000fea0003800200 */
.L_x_1:
[----:B------:R-:W1:Y:S02]  /*0eb0*/  LDC R18, c[0x0][0x390] ;  /* 0x0000e400ff127b82 */ /* 0x000e640000000800 */
[----:B-1----:R-:W-:-:S04]  /*0ec0*/  LOP3.LUT R0, R18, 0x7, RZ, 0xc0, !PT ;  /* 0x0000000712007812 */ /* 0x002fc800078ec0ff */
[----:B------:R-:W-:-:S04]  /*0ed0*/  ISETP.NE.U32.AND P0, PT, R0, RZ, PT ;  /* 0x000000ff0000720c */ /* 0x000fc80003f05070 */
[----:B------:R-:W-:-:S13]  /*0ee0*/  ISETP.NE.AND.EX P0, PT, RZ, RZ, PT, P0 ;  /* 0x000000ffff00720c */ /* 0x000fda0003f05300 */
[----:B------:R-:W-:Y:S05]  /*0ef0*/  @!P0 BRA `(.L_x_27) ;  /* 0x0000000800ec8947 */ /* 0x000fea0003800000 */
[----:B------:R-:W-:-:S04]  /*0f00*/  IADD3 R0, P1, PT, R0, -0x1, RZ ;  /* 0xffffffff00007810 */ /* 0x000fc80007f3e0ff */
[----:B------:R-:W-:Y:S01]  /*0f10*/  ISETP.GE.U32.AND P0, PT, R0, 0x3, PT ;  /* 0x000000030000780c */ /* 0x000fe20003f06070 */
[----:B------:R-:W-:-:S05]  /*0f20*/  IMAD.X R0, RZ, RZ, -0x1, P1 ;  /* 0xffffffffff007424 */ /* 0x000fca00008e06ff */
[----:B------:R-:W-:-:S13]  /*0f30*/  ISETP.GE.U32.AND.EX P0, PT, R0, RZ, PT, P0 ;  /* 0x000000ff0000720c */ /* 0x000fda0003f06100 */
[----:B------:R-:W-:Y:S05]  /*0f40*/  @!P0 BRA `(.L_x_28) ;  /* 0x0000000400908947 */ /* 0x000fea0003800000 */
[----:B------:R-:W1:Y:S01]  /*0f50*/  LDC.64 R2, c[0x0][0x380] ;  /* 0x0000e000ff027b82 */ /* 0x000e620000000a00 */
[----:B------:R-:W2:Y:S01]  /*0f60*/  LDCU.64 UR4, c[0x0][0x398] ;  /* 0x00007300ff0477ac */ /* 0x000ea20008000a00 */
[----:B-1----:R-:W-:-:S05]  /*0f70*/  IMAD.WIDE.U32 R2, R8, 0x4, R2 ;  /* 0x0000000408027825 */ /* 0x002fca00078e0002 */
        /* <DEDUP_REMOVED lines=8> */
[----:B------:R1:W-:Y:S01]  /*1000*/  STL.64 [R1], R8 ;  /* 0x0000000801007387 */ /* 0x0003e20000100a00 */
[----:B------:R-:W2:Y:S01]  /*1010*/  LDCU.64 UR4, c[0x4][0x8] ;  /* 0x01000100ff0477ac */ /* 0x000ea20008000a00 */
[----:B------:R-:W-:Y:S01]  /*1020*/  MOV R6, R17 ;  /* 0x0000001100067202 */ /* 0x000fe20000000f00 */
[----:B------:R-:W-:Y:S02]  /*1030*/  IMAD.MOV.U32 R7, RZ, RZ, R16 ;  /* 0x000000ffff077224 */ /* 0x000fe400078e0010 */
[----:B------:R-:W3:Y:S01]  /*1040*/  LDC.64 R2, c[0x4][R2] ;  /* 0x0100000002027b82 */ /* 0x000ee20000000a00 */
[----:B--2---:R-:W-:Y:S02]  /*1050*/  IMAD.U32 R4, RZ, RZ, UR4 ;  /* 0x00000004ff047e24 */ /* 0x004fe4000f8e00ff */
[----:B-1----:R-:W-:-:S07]  /*1060*/  IMAD.U32 R5, RZ, RZ, UR5 ;  /* 0x00000005ff057e24 */ /* 0x002fce000f8e00ff */
[----:B------:R-:W-:-:S07]  /*1070*/  LEPC R20, `(.L_x_31) ;  /* 0x000000001014794e */ /* 0x000fce0000000000 */
[----:B0--3--:R-:W-:Y:S05]  /*1080*/  CALL.ABS.NOINC R2 ;  /* 0x0000000002007343 */ /* 0x009fea0003c00000 */
.L_x_31:
[----:B------:R-:W-:Y:S01]  /*1090*/  UMOV UR4, URZ ;  /* 0x000000ff00047c82 */ /* 0x000fe20008000000 */
[----:B------:R-:W-:Y:S02]  /*10a0*/  VIADD R24, R24, 0x1 ;  /* 0x0000000118187836 */ /* 0x000fe40000000000 */
[----:B------:R-:W-:-:S07]  /*10b0*/  IMAD.U32 R9, RZ, RZ, UR4 ;  /* 0x00000004ff097e24 */ /* 0x000fce000f8e00ff */
.L_x_30:
[----:B0-----:R-:W-:Y:S05]  /*10c0*/  BSYNC.RECONVERGENT B6 ;  /* 0x0000000000067941 */ /* 0x001fea0003800200 */
.L_x_29:
[----:B------:R-:W0:Y:S01]  /*10d0*/  LDC.64 R2, c[0x0][0x380] ;  /* 0x0000e000ff027b82 */ /* 0x000e220000000a00 */
[----:B------:R-:W1:Y:S01]  /*10e0*/  LDCU.64 UR4, c[0x0][0x398] ;  /* 0x00007300ff0477ac */ /* 0x000e620008000a00 */
[----:B0-----:R-:W-:-:S05]  /*10f0*/  IMAD.WIDE.U32 R2, R9, 0x4, R2 ;  /* 0x0000000409027825 */ /* 0x001fca00078e0002 */
[----:B------:R-:W1:Y:S01]  /*1100*/  LDG.E R11, desc[UR36][R2.64] ;  /* 0x00000024020b7981 */ /* 0x000e62000c1e1900 */
[----:B------:R-:W-:Y:S01]  /*1110*/  BSSY.RECONVERGENT B6, `(.L_x_32) ;  /* 0x0000014000067945 */ /* 0x000fe20003800200 */
[C---:B-1----:R-:W-:Y:S02]  /*1120*/  ISETP.GE.U32.AND P0, PT, R11.reuse, UR4, PT ;  /* 0x000000040b007c0c */ /* 0x042fe4000bf06070 */
        /* <DEDUP_REMOVED lines=15> */
.L_x_34:
[----:B------:R-:W-:Y:S01]  /*1220*/  UMOV UR4, URZ ;  /* 0x000000ff00047c82 */ /* 0x000fe20008000000 */
[----:B------:R-:W-:Y:S02]  /*1230*/  VIADD R24, R24, 0x1 ;  /* 0x0000000118187836 */ /* 0x000fe40000000000 */
[----:B------:R-:W-:-:S07]  /*1240*/  IMAD.U32 R11, RZ, RZ, UR4 ;  /* 0x00000004ff0b7e24 */ /* 0x000fce000f8e00ff */
.L_x_33:
[----:B------:R-:W-:Y:S05]  /*1250*/  BSYNC.RECONVERGENT B6 ;  /* 0x0000000000067941 */ /* 0x000fea0003800200 */
.L_x_32:
        /* <DEDUP_REMOVED lines=21> */
.L_x_37:
[----:B------:R-:W-:Y:S01]  /*13b0*/  UMOV UR4, URZ ;  /* 0x000000ff00047c82 */ /* 0x000fe20008000000 */
[----:B------:R-:W-:Y:S01]  /*13c0*/  IADD3 R24, PT, PT, R24, 0x1, RZ ;  /* 0x0000000118187810 */ /* 0x000fe20007ffe0ff */
[----:B------:R-:W-:-:S07]  /*13d0*/  IMAD.U32 R9, RZ, RZ, UR4 ;  /* 0x00000004ff097e24 */ /* 0x000fce000f8e00ff */
.L_x_36:
[----:B------:R-:W-:Y:S05]  /*13e0*/  BSYNC.RECONVERGENT B6 ;  /* 0x0000000000067941 */ /* 0x000fea0003800200 */
.L_x_35:
        /* <DEDUP_REMOVED lines=22> */
.L_x_39:
[----:B------:R-:W-:Y:S01]  /*1550*/  UMOV UR4, URZ ;  /* 0x000000ff00047c82 */ /* 0x000fe20008000000 */
[----:B------:R-:W-:Y:S02]  /*1560*/  VIADD R24, R24, 0x1 ;  /* 0x0000000118187836 */ /* 0x000fe40000000000 */
[----:B------:R-:W-:-:S07]  /*1570*/  IMAD.U32 R8, RZ, RZ, UR4 ;  /* 0x00000004ff087e24 */ /* 0x000fce000f8e00ff */
.L_x_38:
[----:B------:R-:W-:Y:S05]  /*1580*/  BSYNC.RECONVERGENT B6 ;  /* 0x0000000000067941 */ /* 0x000fea0003800200 */
.L_x_28:
[----:B------:R-:W-:Y:S01]  /*1590*/  LOP3.LUT R18, R18, 0x3, RZ, 0xc0, !PT ;  /* 0x0000000312127812 */ /* 0x000fe200078ec0ff */
[----:B------:R-:W-:Y:S03]  /*15a0*/  BSSY.RECONVERGENT B7, `(.L_x_27) ;  /* 0x0000050000077945 */ /* 0x000fe60003800200 */
[----:B------:R-:W-:-:S04]  /*15b0*/  ISETP.NE.U32.AND P0, PT, R18, RZ, PT ;  /* 0x000000ff1200720c */ /* 0x000fc80003f05070 */
[----:B------:R-:W-:-:S13]  /*15c0*/  ISETP.NE.AND.EX P0, PT, RZ, RZ, PT, P0 ;  /* 0x000000ffff00720c */ /* 0x000fda0003f05300 */
[----:B------:R-:W-:Y:S05]  /*15d0*/  @!P0 BRA `(.L_x_40) ;  /* 0x0000000400308947 */ /* 0x000fea0003800000 */
[----:B------:R-:W-:-:S04]  /*15e0*/  ISETP.NE.U32.AND P0, PT, R18, 0x1, PT ;  /* 0x000000011200780c */ /* 0x000fc80003f05070 */
[----:B------:R-:W-:-:S13]  /*15f0*/  ISETP.NE.AND.EX P0, PT, RZ, RZ, PT, P0 ;  /* 0x000000ffff00720c */ /* 0x000fda0003f05300 */
        /* <DEDUP_REMOVED lines=14> */
[----:B------:R-:W-:Y:S01]  /*16e0*/  IMAD.MOV.U32 R6, RZ, RZ, R17 ;  /* 0x000000ffff067224 */ /* 0x000fe200078e0011 */
[----:B------:R1:W3:Y:S01]  /*16f0*/  LDC.64 R2, c[0x4][R0] ;  /* 0x0100000000027b82 */ /* 0x0002e20000000a00 */
[----:B------:R-:W-:Y:S02]  /*1700*/  IMAD.MOV.U32 R7, RZ, RZ, R16 ;  /* 0x000000ffff077224 */ /* 0x000fe400078e0010 */
[----:B--2---:R-:W-:Y:S02]  /*1710*/  IMAD.U32 R4, RZ, RZ, UR4 ;  /* 0x00000004ff047e24 */ /* 0x004fe4000f8e00ff */
[----:B-1----:R-:W-:-:S07]  /*1720*/  IMAD.U32 R5, RZ, RZ, UR5 ;  /* 0x00000005ff057e24 */ /* 0x002fce000f8e00ff */
[----:B------:R-:W-:-:S07]  /*1730*/  LEPC R20, `(.L_x_44) ;  /* 0x000000001014794e */ /* 0x000fce0000000000 */
[----:B0--3--:R-:W-:Y:S05]  /*1740*/  CALL.ABS.NOINC R2 ;  /* 0x0000000002007343 */ /* 0x009fea0003c00000 */
.L_x_44:
[----:B------:R-:W-:Y:S01]  /*1750*/  UMOV UR4, URZ ;  /* 0x000000ff00047c82 */ /* 0x000fe20008000000 */
[----:B------:R-:W-:Y:S02]  /*1760*/  VIADD R24, R24, 0x1 ;  /* 0x0000000118187836 */ /* 0x000fe40000000000 */
[----:B------:R-:W-:-:S07]  /*1770*/  IMAD.U32 R9, RZ, RZ, UR4 ;  /* 0x00000004ff097e24 */ /* 0x000fce000f8e00ff */
.L_x_43:
[----:B0-----:R-:W-:Y:S05]  /*1780*/  BSYNC.RECONVERGENT B6 ;  /* 0x0000000000067941 */ /* 0x001fea0003800200 */
.L_x_42:
        /* <DEDUP_REMOVED lines=10> */
[----:B------:R-:W-:Y:S01]  /*1830*/  MOV R10, R9 ;  /* 0x00000009000a7202 */ /* 0x000fe20000000f00 */
[----:B------:R-:W-:Y:S01]  /*1840*/  IMAD.MOV.U32 R11, RZ, RZ, R8 ;  /* 0x000000ffff0b7224 */ /* 0x000fe200078e0008 */
[----:B------:R-:W-:Y:S01]  /*1850*/  MOV R0, 0x0 ;  /* 0x0000000000007802 */ /* 0x000fe20000000f00 */
[----:B------:R-:W0:Y:S01]  /*1860*/  LDCU.64 UR4, c[0x4][0x8] ;  /* 0x01000100ff0477ac */ /* 0x000e220008000a00 */
[----:B------:R-:W-:Y:S02]  /*1870*/  IMAD.MOV.U32 R6, RZ, RZ, R17 ;  /* 0x000000ffff067224 */ /* 0x000fe400078e0011 */
[----:B------:R1:W-:Y:S01]  /*1880*/  STL.64 [R1], R10 ;  /* 0x0000000a01007387 */ /* 0x0003e20000100a00 */
[----:B------:R1:W2:Y:S01]  /*1890*/  LDC.64 R2, c[0x4][R0] ;  /* 0x0100000000027b82 */ /* 0x0002a20000000a00 */
[----:B------:R-:W-:Y:S02]  /*18a0*/  IMAD.MOV.U32 R7, RZ, RZ, R16 ;  /* 0x000000ffff077224 */ /* 0x000fe400078e0010 */
[----:B0-----:R-:W-:-:S02]  /*18b0*/  IMAD.U32 R4, RZ, RZ, UR4 ;  /* 0x00000004ff047e24 */ /* 0x001fc4000f8e00ff */
[----:B-1----:R-:W-:-:S07]  /*18c0*/  IMAD.U32 R5, RZ, RZ, UR5 ;  /* 0x00000005ff057e24 */ /* 0x002fce000f8e00ff */
[----:B------:R-:W-:-:S07]  /*18d0*/  LEPC R20, `(.L_x_46) ;  /* 0x000000001014794e */ /* 0x000fce0000000000 */
[----:B--2---:R-:W-:Y:S05]  /*18e0*/  CALL.ABS.NOINC R2 ;  /* 0x0000000002007343 */ /* 0x004fea0003c00000 */
.L_x_46:
[----:B------:R-:W-:Y:S01]  /*18f0*/  UMOV UR4, URZ ;  /* 0x000000ff00047c82 */ /* 0x000fe20008000000 */
[----:B------:R-:W-:Y:S02]  /*1900*/  VIADD R24, R24, 0x1 ;  /* 0x0000000118187836 */ /* 0x000fe40000000000 */
[----:B------:R-:W-:-:S07]  /*1910*/  IMAD.U32 R8, RZ, RZ, UR4 ;  /* 0x00000004ff087e24 */ /* 0x000fce000f8e00ff */
.L_x_45:
[----:B------:R-:W-:Y:S05]  /*1920*/  BSYNC.RECONVERGENT B6 ;  /* 0x0000000000067941 */ /* 0x000fea0003800200 */
.L_x_41:
[----:B------:R-:W1:Y:S02]  /*1930*/  LDCU UR4, c[0x0][0x390] ;  /* 0x00007200ff0477ac */ /* 0x000e640008000800 */
[----:B-1----:R-:W-:-:S09]  /*1940*/  ULOP3.LUT UP0, URZ, UR4, 0x1, URZ, 0xc0, !UPT ;  /* 0x0000000104ff7892 */ /* 0x002fd2000f80c0ff */
[----:B------:R-:W-:Y:S05]  /*1950*/  BRA.U !UP0, `(.L_x_40) ;  /* 0x0000000108507547 */ /* 0x000fea000b800000 */
[----:B------:R-:W1:Y:S01]  /*1960*/  LDC.64 R2, c[0x0][0x380] ;  /* 0x0000e000ff027b82 */ /* 0x000e620000000a00 */
[----:B------:R-:W2:Y:S01]  /*1970*/  LDCU.64 UR4, c[0x0][0x398] ;  /* 0x00007300ff0477ac */ /* 0x000ea20008000a00 */
[----:B-1----:R-:W-:-:S05]  /*1980*/  IMAD.WIDE.U32 R2, R8, 0x4, R2 ;  /* 0x0000000408027825 */ /* 0x002fca00078e0002 */
[----:B------:R-:W2:Y:S02]  /*1990*/  LDG.E R9, desc[UR36][R2.64] ;  /* 0x0000002402097981 */ /* 0x000ea4000c1e1900 */
        /* <DEDUP_REMOVED lines=15> */
.L_x_47:
[----:B------:R-:W-:-:S07]  /*1a90*/  VIADD R24, R24, 0x1 ;  /* 0x0000000118187836 */ /* 0x000fce0000000000 */
.L_x_40:
[----:B0-----:R-:W-:Y:S05]  /*1aa0*/  BSYNC.RECONVERGENT B7 ;  /* 0x0000000000077941 */ /* 0x001fea0003800200 */
.L_x_27:
[----:B------:R-:W-:-:S13]  /*1ab0*/  ISETP.NE.AND P0, PT, R26, RZ, PT ;  /* 0x000000ff1a00720c */ /* 0x000fda0003f05270 */
[----:B------:R-:W-:Y:S05]  /*1ac0*/  @P0 BRA `(.L_x_48) ;  /* 0xffffffe4009c0947 */ /* 0x000fea000383ffff */
[----:B0-----:R-:W-:Y:S05]  /*1ad0*/  BSYNC.RECONVERGENT B8 ;  /* 0x0000000000087941 */ /* 0x001fea0003800200 */
.L_x_0:
[----:B------:R-:W0:Y:S01]  /*1ae0*/  LDC.64 R2, c[0x0][0x398] ;  /* 0x0000e600ff027b82 */ /* 0x000e220000000a00 */
[----:B------:R-:W1:Y:S01]  /*1af0*/  LDCU.64 UR4, c[0x0][0x388] ;  /* 0x00007100ff0477ac */ /* 0x000e620008000a00 */
[----:B------:R-:W-:Y:S01]  /*1b00*/  ISETP.GE.AND P0, PT, R24, 0x1, PT ;  /* 0x000000011800780c */ /* 0x000fe20003f06270 */
[----:B-1----:R-:W-:Y:S01]  /*1b10*/  IMAD.U32 R0, RZ, RZ, UR5 ;  /* 0x00000005ff007e24 */ /* 0x002fe2000f8e00ff */
[----:B0-----:R-:W-:-:S04]  /*1b20*/  ISETP.GE.U32.AND P1, PT, R2, UR4, PT ;  /* 0x0000000402007c0c */ /* 0x001fc8000bf26070 */
[----:B------:R-:W-:-:S13]  /*1b30*/  ISETP.LE.U32.OR.EX P0, PT, R0, R3, !P0, P1 ;  /* 0x000000030000720c */ /* 0x000fda0004703510 */
[----:B------:R-:W-:Y:S05]  /*1b40*/  @P0 EXIT ;  /* 0x000000000000094d */ /* 0x000fea0003800000 */
[----:B------:R-:W0:Y:S02]  /*1b50*/  LDC.64 R2, c[0x0][0x380] ;  /* 0x0000e000ff027b82 */ /* 0x000e240000000a00 */
[----:B0-----:R-:W-:Y:S01]  /*1b60*/  STG.E desc[UR36][R2.64], R24 ;  /* 0x0000001802007986 */ /* 0x001fe2000c101924 */
[----:B------:R-:W-:Y:S05]  /*1b70*/  EXIT ;  /* 0x000000000000794d */ /* 0x000fea0003800000 */
.L_x_49:
[----:B------:R-:W-:-:S00]  /*1b80*/  BRA `(.L_x_49) ;  /* 0xfffffffc00fc7947 */ /* 0x000fc0000383ffff */
[----:B------:R-:W-:-:S00]  /*1b90*/  NOP ;  /* 0x0000000000007918 */ /* 0x000fc00000000000 */
        /* <DEDUP_REMOVED lines=14> */
.L_x_206:


//--------------------- .text._Z24gpu_latency_setup_kernelPimm --------------------------
	.section	.text._Z24gpu_latency_setup_kernelPimm,"ax",@progbits
	.align	128
        .global         _Z24gpu_latency_setup_kernelPimm
        .type           _Z24gpu_latency_setup_kernelPimm,@function
        .size           _Z24gpu_latency_setup_kernelPimm,(.L_x_207 - _Z24gpu_latency_setup_kernelPimm)
        .other          _Z24gpu_latency_setup_kernelPimm,@"STO_CUDA_ENTRY STV_DEFAULT"
_Z24gpu_latency_setup_kernelPimm:
.text._Z24gpu_latency_setup_kernelPimm:
[----:B------:R-:W-:Y:S01]  /*0000*/  LDC R1, c[0x0][0x37c] ;  /* 0x0000df00ff017b82 */ /* 0x000fe20000000800 */
[----:B------:R-:W0:Y:S07]  /*0010*/  S2R R3, SR_TID.X ;  /* 0x0000000000037919 */ /* 0x000e2e0000002100 */
[----:B------:R-:W0:Y:S08]  /*0020*/  S2UR UR4, SR_CTAID.X ;  /* 0x00000000000479c3 */ /* 0x000e300000002500 */
[----:B------:R-:W0:Y:S01]  /*0030*/  LDC R0, c[0x0][0x360] ;  /* 0x0000d800ff007b82 */ /* 0x000e220000000800 */
[----:B------:R-:W1:Y:S07]  /*0040*/  LDCU UR5, c[0x0][0x370] ;  /* 0x00006e00ff0577ac */ /* 0x000e6e0008000800 */
[----:B------:R-:W2:Y:S01]  /*0050*/  LDC.64 R8, c[0x0][0x390] ;  /* 0x0000e400ff087b82 */ /* 0x000ea20000000a00 */
[----:B0-----:R-:W-:-:S02]  /*0060*/  IMAD R3, R0, UR4, R3 ;  /* 0x0000000400037c24 */ /* 0x001fc4000f8e0203 */
[----:B-1----:R-:W-:-:S03]  /*0070*/  IMAD R0, R0, UR5, RZ ;  /* 0x0000000500007c24 */ /* 0x002fc6000f8e02ff */
[----:B--2---:R-:W-:-:S04]  /*0080*/  ISETP.GE.U32.AND P0, PT, R3, R8, PT ;  /* 0x000000080300720c */ /* 0x004fc80003f06070 */
[----:B------:R-:W-:-:S13]  /*0090*/  ISETP.GE.U32.AND.EX P0, PT, RZ, R9, PT, P0 ;  /* 0x00000009ff00720c */ /* 0x000fda0003f06100 */
[----:B------:R-:W-:Y:S05]  /*00a0*/  @P0 EXIT ;  /* 0x000000000000094d */ /* 0x000fea0003800000 */
[----:B------:R-:W-:Y:S01]  /*00b0*/  IMAD.MOV.U32 R7, RZ, RZ, R3 ;  /* 0x000000ffff077224 */ /* 0x000fe200078e0003 */
[----:B------:R-:W0:Y:S01]  /*00c0*/  LDCU.64 UR4, c[0x0][0x358] ;  /* 0x00006b00ff0477ac */ /* 0x000e220008000a00 */
[----:B------:R-:W-:Y:S01]  /*00d0*/  IMAD.MOV.U32 R6, RZ, RZ, RZ ;  /* 0x000000ffff067224 */ /* 0x000fe200078e00ff */
[----:B------:R-:W1:Y:S06]  /*00e0*/  LDCU.128 UR8, c[0x0][0x380] ;  /* 0x00007000ff0877ac */ /* 0x000e6c0008000c00 */
.L_x_50:
[----:B-1----:R-:W-:-:S04]  /*00f0*/  IADD3 R4, P1, PT, R7, UR10, RZ ;  /* 0x0000000a07047c10 */ /* 0x002fc8000ff3e0ff */
[----:B------:R-:W-:Y:S02]  /*0100*/  ISETP.GT.U32.AND P0, PT, R4, R8, PT ;  /* 0x000000080400720c */ /* 0x000fe40003f04070 */
[----:B------:R-:W-:-:S04]  /*0110*/  IADD3.X R2, PT, PT, R6, UR11, RZ, P1, !PT ;  /* 0x0000000b06027c10 */ /* 0x000fc80008ffe4ff */
[----:B------:R-:W-:Y:S02]  /*0120*/  ISETP.GT.U32.AND.EX P0, PT, R2, R9, PT, P0 ;  /* 0x000000090200720c */ /* 0x000fe40003f04100 */
[C---:B------:R-:W-:Y:S02]  /*0130*/  LEA R2, P1, R7.reuse, UR8, 0x2 ;  /* 0x0000000807027c11 */ /* 0x040fe4000f8210ff */
[----:B------:R-:W-:Y:S02]  /*0140*/  SEL R5, R8, RZ, P0 ;  /* 0x000000ff08057207 */ /* 0x000fe40000000000 */
[----:B------:R-:W-:Y:S02]  /*0150*/  LEA.HI.X R3, R7, UR9, R6, 0x2, P1 ;  /* 0x0000000907037c11 */ /* 0x000fe400088f1406 */
[----:B------:R-:W-:Y:S01]  /*0160*/  IADD3 R7, P0, PT, R0, R7, RZ ;  /* 0x0000000700077210 */ /* 0x000fe20007f1e0ff */
[----:B------:R-:W-:-:S04]  /*0170*/  IMAD.IADD R5, R4, 0x1, -R5 ;  /* 0x0000000104057824 */ /* 0x000fc800078e0a05 */
[----:B------:R-:W-:Y:S01]  /*0180*/  IMAD.X R6, RZ, RZ, R6, P0 ;  /* 0x000000ffff067224 */ /* 0x000fe200000e0606 */
[----:B0-----:R2:W-:Y:S01]  /*0190*/  STG.E desc[UR4][R2.64], R5 ;  /* 0x0000000502007986 */ /* 0x0015e2000c101904 */
[----:B------:R-:W-:-:S04]  /*01a0*/  ISETP.GE.U32.AND P0, PT, R7, R8, PT ;  /* 0x000000080700720c */ /* 0x000fc80003f06070 */
[----:B------:R-:W-:-:S13]  /*01b0*/  ISETP.GE.U32.AND.EX P0, PT, R6, R9, PT, P0 ;  /* 0x000000090600720c */ /* 0x000fda0003f06100 */
[----:B--2---:R-:W-:Y:S05]  /*01c0*/  @!P0 BRA `(.L_x_50) ;  /* 0xfffffffc00c88947 */ /* 0x004fea000383ffff */
[----:B------:R-:W-:Y:S05]  /*01d0*/  EXIT ;  /* 0x000000000000794d */ /* 0x000fea0003800000 */
.L_x_51:
        /* <DEDUP_REMOVED lines=10> */
.L_x_207:


//--------------------- .text._Z16gpu_rndrd_kernelPimmm --------------------------
	.section	.text._Z16gpu_rndrd_kernelPimmm,"ax",@progbits
	.align	128
        .global         _Z16gpu_rndrd_kernelPimmm
        .type           _Z16gpu_rndrd_kernelPimmm,@function
        .size           _Z16gpu_rndrd_kernelPimmm,(.L_x_204 - _Z16gpu_rndrd_kernelPimmm)
        .other          _Z16gpu_rndrd_kernelPimmm,@"STO_CUDA_ENTRY STV_DEFAULT"
_Z16gpu_rndrd_kernelPimmm:
.text._Z16gpu_rndrd_kernelPimmm:
[----:B------:R-:W-:Y:S01]  /*0000*/  LDC R1, c[0x0][0x37c] ;  /* 0x0000df00ff017b82 */ /* 0x000fe20000000800 */
[----:B------:R-:W0:Y:S07]  /*0010*/  S2R R0, SR_TID.X ;  /* 0x0000000000007919 */ /* 0x000e2e0000002100 */
[----:B------:R-:W0:Y:S01]  /*0020*/  S2UR UR4, SR_CTAID.X ;  /* 0x00000000000479c3 */ /* 0x000e220000002500 */
[----:B------:R-:W1:Y:S01]  /*0030*/  LDCU.64 UR8, c[0x0][0x388] ;  /* 0x00007100ff0877ac */ /* 0x000e620008000a00 */
[----:B------:R-:W-:Y:S01]  /*0040*/  BSSY.RECONVERGENT B0, `(.L_x_52) ;  /* 0x000044e000007945 */ /* 0x000fe20003800200 */
[----:B------:R-:W-:Y:S01]  /*0050*/  IMAD.MOV.U32 R25, RZ, RZ, RZ ;  /* 0x000000ffff197224 */ /* 0x000fe200078e00ff */
[----:B------:R-:W2:Y:S04]  /*0060*/  LDCU UR12, c[0x0][0x39c] ;  /* 0x00007380ff0c77ac */ /* 0x000ea80008000800 */
[----:B------:R-:W0:Y:S01]  /*0070*/  LDC R3, c[0x0][0x360] ;  /* 0x0000d800ff037b82 */ /* 0x000e220000000800 */
[----:B------:R-:W3:Y:S01]  /*0080*/  LDCU UR13, c[0x0][0x398] ;  /* 0x00007300ff0d77ac */ /* 0x000ee20008000800 */
[----:B------:R-:W4:Y:S06]  /*0090*/  LDCU.64 UR6, c[0x0][0x380] ;  /* 0x00007000ff0677ac */ /* 0x000f2c0008000a00 */
[----:B------:R-:W5:Y:S01]  /*00a0*/  LDC.64 R4, c[0x0][0x398] ;  /* 0x0000e600ff047b82 */ /* 0x000f620000000a00 */
[----:B-1----:R-:W-:-:S07]  /*00b0*/  ISETP.EQ.U32.AND P2, PT, RZ, UR8, PT ;  /* 0x00000008ff007c0c */ /* 0x002fce000bf42070 */
[----:B------:R-:W1:Y:S01]  /*00c0*/  LDC.64 R6, c[0x0][0x390] ;  /* 0x0000e400ff067b82 */ /* 0x000e620000000a00 */
[----:B0-----:R-:W-:Y:S01]  /*00d0*/  IMAD R3, R3, UR4, R0 ;  /* 0x0000000403037c24 */ /* 0x001fe2000f8e0200 */
[----:B------:R-:W0:Y:S04]  /*00e0*/  LDCU.64 UR4, c[0x0][0x358] ;  /* 0x00006b00ff0477ac */ /* 0x000e280008000a00 */
[----:B-----5:R-:W-:-:S04]  /*00f0*/  ISETP.GE.U32.AND P0, PT, R3, R4, PT ;  /* 0x000000040300720c */ /* 0x020fc80003f06070 */
[----:B------:R-:W-:Y:S02]  /*0100*/  ISETP.GE.U32.AND.EX P0, PT, RZ, R5, PT, P0 ;  /* 0x00000005ff00720c */ /* 0x000fe40003f06100 */
[----:B-1----:R-:W-:Y:S02]  /*0110*/  ISETP.NE.U32.AND P1, PT, R6, RZ, PT ;  /* 0x000000ff0600720c */ /* 0x002fe40003f25070 */
[----:B------:R-:W-:Y:S02]  /*0120*/  ISETP.EQ.OR.EX P0, PT, RZ, UR9, P0, P2 ;  /* 0x00000009ff007c0c */ /* 0x000fe40008702720 */
[----:B------:R-:W-:-:S04]  /*0130*/  ISETP.NE.AND.EX P1, PT, R7, RZ, PT, P1 ;  /* 0x000000ff0700720c */ /* 0x000fc80003f25310 */
[----:B------:R-:W-:-:S13]  /*0140*/  PLOP3.LUT P0, PT, P0, P1, PT, 0xf2, 0x2f ;  /* 0x00000000002f781c */ /* 0x000fda0000703e72 */
[----:B0-234-:R-:W-:Y:S05]  /*0150*/  @P0 BRA `(.L_x_53) ;  /* 0x0000004000f00947 */ /* 0x01dfea0003800000 */
[C---:B------:R-:W-:Y:S01]  /*0160*/  LOP3.LUT R0, R6.reuse, 0x7, RZ, 0xc0, !PT ;  /* 0x0000000706007812 */ /* 0x040fe200078ec0ff */
[----:B------:R-:W-:Y:S01]  /*0170*/  IMAD.MOV.U32 R25, RZ, RZ, RZ ;  /* 0x000000ffff197224 */ /* 0x000fe200078e00ff */
[C---:B------:R-:W-:Y:S01]  /*0180*/  LOP3.LUT R2, R6.reuse, 0x3, RZ, 0xc0, !PT ;  /* 0x0000000306027812 */ /* 0x040fe200078ec0ff */
[----:B------:R-:W-:Y:S01]  /*0190*/  IMAD.MOV.U32 R5, RZ, RZ, RZ ;  /* 0x000000ffff057224 */ /* 0x000fe200078e00ff */
[----:B------:R-:W-:Y:S01]  /*01a0*/  LOP3.LUT R4, R6, 0xfffffff8, RZ, 0xc0, !PT ;  /* 0xfffffff806047812 */ /* 0x000fe200078ec0ff */
[----:B------:R-:W-:-:S07]  /*01b0*/  IMAD.MOV.U32 R6, RZ, RZ, RZ ;  /* 0x000000ffff067224 */ /* 0x000fce00078e00ff */
.L_x_146:
[----:B------:R-:W0:Y:S01]  /*01c0*/  LDCU.64 UR8, c[0x0][0x390] ;  /* 0x00007200ff0877ac */ /* 0x000e220008000a00 */
[----:B-1----:R-:W1:Y:S01]  /*01d0*/  LDC R8, c[0x0][0x398] ;  /* 0x0000e600ff087b82 */ /* 0x002e620000000800 */
[----:B------:R-:W-:Y:S01]  /*01e0*/  IADD3 R5, P0, PT, R5, 0x1, RZ ;  /* 0x0000000105057810 */ /* 0x000fe20007f1e0ff */
[----:B------:R-:W-:Y:S01]  /*01f0*/  HFMA2 R10, -RZ, RZ, 0, 0 ;  /* 0x00000000ff0a7431 */ /* 0x000fe200000001ff */
[----:B------:R-:W2:Y:S01]  /*0200*/  LDCU.64 UR10, c[0x0][0x388] ;  /* 0x00007100ff0a77ac */ /* 0x000ea20008000a00 */
[----:B------:R-:W-:Y:S01]  /*0210*/  SHF.R.U64 R16, R3, 0x5, RZ ;  /* 0x0000000503107819 */ /* 0x000fe200000012ff */
[----:B------:R-:W-:Y:S02]  /*0220*/  IMAD.MOV.U32 R7, RZ, RZ, R3 ;  /* 0x000000ffff077224 */ /* 0x000fe400078e0003 */
[----:B------:R-:W-:Y:S01]  /*0230*/  IMAD.X R6, RZ, RZ, R6, P0 ;  /* 0x000000ffff067224 */ /* 0x000fe200000e0606 */
[----:B---3--:R-:W3:Y:S01]  /*0240*/  LDC R9, c[0x0][0x39c] ;  /* 0x0000e700ff097b82 */ /* 0x008ee20000000800 */
[----:B------:R-:W-:-:S05]  /*0250*/  IADD3 R16, P1, PT, R16, 0x60f3, RZ ;  /* 0x000060f310107810 */ /* 0x000fca0007f3e0ff */
[----:B------:R-:W-:Y:S01]  /*0260*/  IMAD.X R17, RZ, RZ, RZ, P1 ;  /* 0x000000ffff117224 */ /* 0x000fe200008e06ff */
[----:B0-----:R-:W-:-:S04]  /*0270*/  UISETP.GE.U32.AND UP0, UPT, UR8, 0x8, UPT ;  /* 0x000000080800788c */ /* 0x001fc8000bf06070 */
[----:B------:R-:W-:Y:S01]  /*0280*/  UISETP.GE.U32.AND.EX UP0, UPT, UR9, URZ, UPT, UP0 ;  /* 0x000000ff0900728c */ /* 0x000fe2000bf06100 */
[----:B--2---:R-:W-:-:S04]  /*0290*/  ISETP.GE.U32.AND P0, PT, R5, UR10, PT ;  /* 0x0000000a05007c0c */ /* 0x004fc8000bf06070 */
[----:B------:R-:W-:-:S04]  /*02a0*/  ISETP.GE.U32.AND.EX P0, PT, R6, UR11, PT, P0 ;  /* 0x0000000b06007c0c */ /* 0x000fc8000bf06100 */
[----:B------:R-:W-:Y:S09]  /*02b0*/  BRA.U !UP0, `(.L_x_54) ;  /* 0x0000002108a87547 */ /* 0x000ff2000b800000 */
[----:B------:R-:W0:Y:S01]  /*02c0*/  LDCU UR8, c[0x0][0x394] ;  /* 0x00007280ff0877ac */ /* 0x000e220008000800 */
[----:B------:R-:W-:Y:S02]  /*02d0*/  IMAD.MOV.U32 R11, RZ, RZ, R4 ;  /* 0x000000ffff0b7224 */ /* 0x000fe400078e0004 */
[----:B0-----:R-:W-:-:S07]  /*02e0*/  IMAD.U32 R12, RZ, RZ, UR8 ;  /* 0x00000008ff0c7e24 */ /* 0x001fce000f8e00ff */
.L_x_103:
[C---:B------:R-:W-:Y:S01]  /*02f0*/  LEA R18, P1, R16.reuse, R7, 0x5 ;  /* 0x0000000710127211 */ /* 0x040fe200078228ff */
[----:B------:R-:W-:Y:S03]  /*0300*/  BSSY.RECONVERGENT B1, `(.L_x_55) ;  /* 0x000001e000017945 */ /* 0x000fe60003800200 */
[----:B------:R-:W-:-:S04]  /*0310*/  LEA.HI.X R19, R16, R10, R17, 0x5, P1 ;  /* 0x0000000a10137211 */ /* 0x000fc800008f2c11 */
[----:B------:R-:W-:-:S04]  /*0320*/  LOP3.LUT R13, R19, UR12, RZ, 0xfc, !PT ;  /* 0x0000000c130d7c12 */ /* 0x000fc8000f8efcff */
[----:B------:R-:W-:-:S13]  /*0330*/  ISETP.NE.U32.AND P1, PT, R13, RZ, PT ;  /* 0x000000ff0d00720c */ /* 0x000fda0003f25070 */
[----:B------:R-:W-:Y:S05]  /*0340*/  @P1 BRA `(.L_x_56) ;  /* 0x0000000000501947 */ /* 0x000fea0003800000 */
[----:B------:R-:W0:Y:S01]  /*0350*/  I2F.U32.RP R13, UR13 ;  /* 0x0000000d000d7d06 */ /* 0x000e220008209000 */
[----:B------:R-:W-:-:S07]  /*0360*/  ISETP.NE.U32.AND P2, PT, RZ, UR13, PT ;  /* 0x0000000dff007c0c */ /* 0x000fce000bf45070 */
[----:B0-----:R-:W0:Y:S02]  /*0370*/  MUFU.RCP R13, R13 ;  /* 0x0000000d000d7308 */ /* 0x001e240000001000 */
[----:B0-----:R-:W-:-:S06]  /*0380*/  VIADD R14, R13, 0xffffffe ;  /* 0x0ffffffe0d0e7836 */ /* 0x001fcc0000000000 */
[----:B------:R0:W2:Y:S02]  /*0390*/  F2I.FTZ.U32.TRUNC.NTZ R15, R14 ;  /* 0x0000000e000f7305 */ /* 0x0000a4000021f000 */
[----:B0-----:R-:W-:Y:S02]  /*03a0*/  IMAD.MOV.U32 R14, RZ, RZ, RZ ;  /* 0x000000ffff0e7224 */ /* 0x001fe400078e00ff */
[----:B--2---:R-:W-:-:S04]  /*03b0*/  IMAD.MOV R19, RZ, RZ, -R15 ;  /* 0x000000ffff137224 */ /* 0x004fc800078e0a0f */
[----:B------:R-:W-:-:S04]  /*03c0*/  IMAD R19, R19, UR13, RZ ;  /* 0x0000000d13137c24 */ /* 0x000fc8000f8e02ff */
[----:B------:R-:W-:-:S06]  /*03d0*/  IMAD.HI.U32 R15, R15, R19, R14 ;  /* 0x000000130f0f7227 */ /* 0x000fcc00078e000e */
[----:B------:R-:W-:-:S05]  /*03e0*/  IMAD.HI.U32 R15, R15, R18, RZ ;  /* 0x000000120f0f7227 */ /* 0x000fca00078e00ff */
[----:B------:R-:W-:-:S05]  /*03f0*/  IADD3 R15, PT, PT, -R15, RZ, RZ ;  /* 0x000000ff0f0f7210 */ /* 0x000fca0007ffe1ff */
[----:B------:R-:W-:Y:S02]  /*0400*/  IMAD R18, R15, UR13, R18 ;  /* 0x0000000d0f127c24 */ /* 0x000fe4000f8e0212 */
[----:B------:R-:W-:-:S03]  /*0410*/  IMAD.MOV.U32 R15, RZ, RZ, RZ ;  /* 0x000000ffff0f7224 */ /* 0x000fc600078e00ff */
[----:B------:R-:W-:-:S13]  /*0420*/  ISETP.GE.U32.AND P1, PT, R18, UR13, PT ;  /* 0x0000000d12007c0c */ /* 0x000fda000bf26070 */
[----:B------:R-:W-:-:S05]  /*0430*/  @P1 VIADD R18, R18, -UR13 ;  /* 0x8000000d12121c36 */ /* 0x000fca0008000000 */
[----:B------:R-:W-:-:S13]  /*0440*/  ISETP.GE.U32.AND P1, PT, R18, UR13, PT ;  /* 0x0000000d12007c0c */ /* 0x000fda000bf26070 */
[----:B------:R-:W-:Y:S01]  /*0450*/  @P1 VIADD R18, R18, -UR13 ;  /* 0x8000000d12121c36 */ /* 0x000fe20008000000 */
[----:B------:R-:W-:-:S05]  /*0460*/  @!P2 LOP3.LUT R18, RZ, UR13, RZ, 0x33, !PT ;  /* 0x0000000dff12ac12 */ /* 0x000fca000f8e33ff */
[----:B------:R-:W-:Y:S01]  /*0470*/  IMAD.MOV.U32 R14, RZ, RZ, R18 ;  /* 0x000000ffff0e7224 */ /* 0x000fe200078e0012 */
[----:B------:R-:W-:Y:S06]  /*0480*/  BRA `(.L_x_57) ;  /* 0x0000000000147947 */ /* 0x000fec0003800000 */
.L_x_56:
[----:B------:R-:W-:Y:S01]  /*0490*/  IMAD.MOV.U32 R13, RZ, RZ, R18 ;  /* 0x000000ffff0d7224 */ /* 0x000fe200078e0012 */
[----:B------:R-:W-:-:S07]  /*04a0*/  MOV R18, 0x4c0 ;  /* 0x000004c000127802 */ /* 0x000fce0000000f00 */
[----:B-1-3--:R-:W-:Y:S05]  /*04b0*/  CALL.REL.NOINC `($__internal_0_$__cuda_sm20_rem_u64) ;  /* 0x0000004000447944 */ /* 0x00afea0003c00000 */
[----:B------:R-:W-:Y:S01]  /*04c0*/  IMAD.MOV.U32 R14, RZ, RZ, R22 ;  /* 0x000000ffff0e7224 */ /* 0x000fe200078e0016 */
[----:B------:R-:W-:-:S07]  /*04d0*/  MOV R15, R23 ;  /* 0x00000017000f7202 */ /* 0x000fce0000000f00 */
.L_x_57:
[----:B------:R-:W-:Y:S05]  /*04e0*/  BSYNC.RECONVERGENT B1 ;  /* 0x0000000000017941 */ /* 0x000fea0003800200 */
.L_x_55:
[----:B------:R-:W-:Y:S01]  /*04f0*/  IADD3 R13, P1, PT, R16, 0x85d5f, RZ ;  /* 0x00085d5f100d7810 */ /* 0x000fe20007f3e0ff */
[----:B------:R-:W-:Y:S04]  /*0500*/  BSSY.RECONVERGENT B1, `(.L_x_58) ;  /* 0x000001c000017945 */ /* 0x000fe80003800200 */
[----:B------:R-:W-:-:S05]  /*0510*/  IMAD.X R19, RZ, RZ, R17, P1 ;  /* 0x000000ffff137224 */ /* 0x000fca00008e0611 */
[----:B------:R-:W-:-:S04]  /*0520*/  LOP3.LUT R16, R19, UR12, RZ, 0xfc, !PT ;  /* 0x0000000c13107c12 */ /* 0x000fc8000f8efcff */
[----:B------:R-:W-:-:S13]  /*0530*/  ISETP.NE.U32.AND P1, PT, R16, RZ, PT ;  /* 0x000000ff1000720c */ /* 0x000fda0003f25070 */
[----:B------:R-:W-:Y:S05]  /*0540*/  @P1 BRA `(.L_x_59) ;  /* 0x00000000004c1947 */ /* 0x000fea0003800000 */
[----:B------:R-:W0:Y:S01]  /*0550*/  I2F.U32.RP R18, UR13 ;  /* 0x0000000d00127d06 */ /* 0x000e220008209000 */
[----:B------:R-:W-:Y:S01]  /*0560*/  IMAD.MOV.U32 R16, RZ, RZ, RZ ;  /* 0x000000ffff107224 */ /* 0x000fe200078e00ff */
[----:B------:R-:W-:-:S06]  /*0570*/  ISETP.NE.U32.AND P2, PT, RZ, UR13, PT ;  /* 0x0000000dff007c0c */ /* 0x000fcc000bf45070 */
[----:B0-----:R-:W0:Y:S02]  /*0580*/  MUFU.RCP R18, R18 ;  /* 0x0000001200127308 */ /* 0x001e240000001000 */
[----:B0-----:R-:W-:-:S06]  /*0590*/  VIADD R17, R18, 0xffffffe ;  /* 0x0ffffffe12117836 */ /* 0x001fcc0000000000 */
[----:B------:R-:W0:Y:S02]  /*05a0*/  F2I.FTZ.U32.TRUNC.NTZ R17, R17 ;  /* 0x0000001100117305 */ /* 0x000e24000021f000 */
[----:B0-----:R-:W-:-:S04]  /*05b0*/  IMAD.MOV R19, RZ, RZ, -R17 ;  /* 0x000000ffff137224 */ /* 0x001fc800078e0a11 */
[----:B------:R-:W-:-:S04]  /*05c0*/  IMAD R19, R19, UR13, RZ ;  /* 0x0000000d13137c24 */ /* 0x000fc8000f8e02ff */
[----:B------:R-:W-:-:S04]  /*05d0*/  IMAD.HI.U32 R16, R17, R19, R16 ;  /* 0x0000001311107227 */ /* 0x000fc800078e0010 */
[----:B------:R-:W-:Y:S02]  /*05e0*/  IMAD.MOV.U32 R17, RZ, RZ, RZ ;  /* 0x000000ffff117224 */ /* 0x000fe400078e00ff */
[----:B------:R-:W-:-:S04]  /*05f0*/  IMAD.HI.U32 R16, R16, R13, RZ ;  /* 0x0000000d10107227 */ /* 0x000fc800078e00ff */
[----:B------:R-:W-:-:S04]  /*0600*/  IMAD.MOV R16, RZ, RZ, -R16 ;  /* 0x000000ffff107224 */ /* 0x000fc800078e0a10 */
[----:B------:R-:W-:-:S05]  /*0610*/  IMAD R16, R16, UR13, R13 ;  /* 0x0000000d10107c24 */ /* 0x000fca000f8e020d */
[----:B------:R-:W-:-:S13]  /*0620*/  ISETP.GE.U32.AND P1, PT, R16, UR13, PT ;  /* 0x0000000d10007c0c */ /* 0x000fda000bf26070 */
[----:B------:R-:W-:-:S04]  /*0630*/  @P1 IADD3 R16, PT, PT, R16, -UR13, RZ ;  /* 0x8000000d10101c10 */ /* 0x000fc8000fffe0ff */
[----:B------:R-:W-:-:S13]  /*0640*/  ISETP.GE.U32.AND P1, PT, R16, UR13, PT ;  /* 0x0000000d10007c0c */ /* 0x000fda000bf26070 */
[----:B------:R-:W-:Y:S01]  /*0650*/  @P1 VIADD R16, R16, -UR13 ;  /* 0x8000000d10101c36 */ /* 0x000fe20008000000 */
[----:B------:R-:W-:Y:S01]  /*0660*/  @!P2 LOP3.LUT R16, RZ, UR13, RZ, 0x33, !PT ;  /* 0x0000000dff10ac12 */ /* 0x000fe2000f8e33ff */
[----:B------:R-:W-:Y:S06]  /*0670*/  BRA `(.L_x_60) ;  /* 0x0000000000107947 */ /* 0x000fec0003800000 */
.L_x_59:
[----:B------:R-:W-:-:S07]  /*0680*/  MOV R18, 0x6a0 ;  /* 0x000006a000127802 */ /* 0x000fce0000000f00 */
[----:B-1-3--:R-:W-:Y:S05]  /*0690*/  CALL.REL.NOINC `($__internal_0_$__cuda_sm20_rem_u64) ;  /* 0x0000003c00cc7944 */ /* 0x00afea0003c00000 */
[----:B------:R-:W-:Y:S02]  /*06a0*/  IMAD.MOV.U32 R16, RZ, RZ, R22 ;  /* 0x000000ffff107224 */ /* 0x000fe400078e0016 */
[----:B------:R-:W-:-:S07]  /*06b0*/  IMAD.MOV.U32 R17, RZ, RZ, R23 ;  /* 0x000000ffff117224 */ /* 0x000fce00078e0017 */
.L_x_60:
[----:B------:R-:W-:Y:S05]  /*06c0*/  BSYNC.RECONVERGENT B1 ;  /* 0x0000000000017941 */ /* 0x000fea0003800200 */
.L_x_58:
[----:B------:R-:W-:-:S04]  /*06d0*/  LEA R18, P1, R7, UR6, 0x2 ;  /* 0x0000000607127c11 */ /* 0x000fc8000f8210ff */
[----:B------:R-:W-:-:S06]  /*06e0*/  LEA.HI.X R19, R7, UR7, R10, 0x2, P1 ;  /* 0x0000000707137c11 */ /* 0x000fcc00088f140a */
[----:B------:R-:W2:Y:S01]  /*06f0*/  LDG.E R19, desc[UR4][R18.64] ;  /* 0x0000000412137981 */ /* 0x000ea2000c1e1900 */
[----:B------:R-:W-:Y:S01]  /*0700*/  LEA R13, P2, R16, R14, 0x5 ;  /* 0x0000000e100d7211 */ /* 0x000fe200078428ff */
[----:B------:R-:W-:Y:S01]  /*0710*/  BSSY.RECONVERGENT B1, `(.L_x_61) ;  /* 0x0000021000017945 */ /* 0x000fe20003800200 */
[----:B--2---:R-:W-:Y:S02]  /*0720*/  ISETP.NE.U32.AND P1, PT, R14, R19, PT ;  /* 0x000000130e00720c */ /* 0x004fe40003f25070 */
[----:B------:R-:W-:Y:S02]  /*0730*/  SHF.R.S32.HI R7, RZ, 0x1f, R19 ;  /* 0x0000001fff077819 */ /* 0x000fe40000011413 */
[----:B------:R-:W-:Y:S02]  /*0740*/  LEA.HI.X R19, R16, R15, R17, 0x5, P2 ;  /* 0x0000000f10137211 */ /* 0x000fe400010f2c11 */
[----:B------:R-:W-:Y:S02]  /*0750*/  ISETP.NE.AND.EX P1, PT, R15, R7, PT, P1 ;  /* 0x000000070f00720c */ /* 0x000fe40003f25310 */
[----:B------:R-:W-:-:S04]  /*0760*/  LOP3.LUT R7, R19, UR12, RZ, 0xfc, !PT ;  /* 0x0000000c13077c12 */ /* 0x000fc8000f8efcff */
[----:B------:R-:W-:Y:S01]  /*0770*/  ISETP.NE.U32.AND P2, PT, R7, RZ, PT ;  /* 0x000000ff0700720c */ /* 0x000fe20003f45070 */
[----:B------:R-:W-:-:S06]  /*0780*/  VIADD R7, R25, 0x1 ;  /* 0x0000000119077836 */ /* 0x000fcc0000000000 */
[----:B------:R-:W-:-:S06]  /*0790*/  @!P1 IADD3 R7, PT, PT, R25, RZ, RZ ;  /* 0x000000ff19079210 */ /* 0x000fcc0007ffe0ff */
[----:B------:R-:W-:Y:S05]  /*07a0*/  @P2 BRA `(.L_x_62) ;  /* 0x00000000004c2947 */ /* 0x000fea0003800000 */
[----:B------:R-:W0:Y:S01]  /*07b0*/  I2F.U32.RP R20, UR13 ;  /* 0x0000000d00147d06 */ /* 0x000e220008209000 */
[----:B------:R-:W-:Y:S01]  /*07c0*/  ISETP.NE.U32.AND P2, PT, RZ, UR13, PT ;  /* 0x0000000dff007c0c */ /* 0x000fe2000bf45070 */
[----:B------:R-:W-:-:S06]  /*07d0*/  IMAD.MOV.U32 R25, RZ, RZ, RZ ;  /* 0x000000ffff197224 */ /* 0x000fcc00078e00ff */
[----:B0-----:R-:W0:Y:S02]  /*07e0*/  MUFU.RCP R20, R20 ;  /* 0x0000001400147308 */ /* 0x001e240000001000 */
[----:B0-----:R-:W-:-:S06]  /*07f0*/  VIADD R18, R20, 0xffffffe ;  /* 0x0ffffffe14127836 */ /* 0x001fcc0000000000 */
[----:B------:R0:W2:Y:S02]  /*0800*/  F2I.FTZ.U32.TRUNC.NTZ R19, R18 ;  /* 0x0000001200137305 */ /* 0x0000a4000021f000 */
[----:B0-----:R-:W-:Y:S02]  /*0810*/  IMAD.MOV.U32 R18, RZ, RZ, RZ ;  /* 0x000000ffff127224 */ /* 0x001fe400078e00ff */
[----:B--2---:R-:W-:-:S04]  /*0820*/  IMAD.MOV R21, RZ, RZ, -R19 ;  /* 0x000000ffff157224 */ /* 0x004fc800078e0a13 */
[----:B------:R-:W-:-:S04]  /*0830*/  IMAD R21, R21, UR13, RZ ;  /* 0x0000000d15157c24 */ /* 0x000fc8000f8e02ff */
[----:B------:R-:W-:-:S06]  /*0840*/  IMAD.HI.U32 R10, R19, R21, R18 ;  /* 0x00000015130a7227 */ /* 0x000fcc00078e0012 */
[----:B------:R-:W-:-:S04]  /*0850*/  IMAD.HI.U32 R10, R10, R13, RZ ;  /* 0x0000000d0a0a7227 */ /* 0x000fc800078e00ff */
[----:B------:R-:W-:-:S04]  /*0860*/  IMAD.MOV R10, RZ, RZ, -R10 ;  /* 0x000000ffff0a7224 */ /* 0x000fc800078e0a0a */
[----:B------:R-:W-:-:S05]  /*0870*/  IMAD R24, R10, UR13, R13 ;  /* 0x0000000d0a187c24 */ /* 0x000fca000f8e020d */
[----:B------:R-:W-:-:S13]  /*0880*/  ISETP.GE.U32.AND P1, PT, R24, UR13, PT ;  /* 0x0000000d18007c0c */ /* 0x000fda000bf26070 */
[----:B------:R-:W-:-:S05]  /*0890*/  @P1 VIADD R24, R24, -UR13 ;  /* 0x8000000d18181c36 */ /* 0x000fca0008000000 */
[----:B------:R-:W-:-:S13]  /*08a0*/  ISETP.GE.U32.AND P1, PT, R24, UR13, PT ;  /* 0x0000000d18007c0c */ /* 0x000fda000bf26070 */
[----:B------:R-:W-:Y:S02]  /*08b0*/  @P1 IADD3 R24, PT, PT, R24, -UR13, RZ ;  /* 0x8000000d18181c10 */ /* 0x000fe4000fffe0ff */
[----:B------:R-:W-:Y:S01]  /*08c0*/  @!P2 LOP3.LUT R24, RZ, UR13, RZ, 0x33, !PT ;  /* 0x0000000dff18ac12 */ /* 0x000fe2000f8e33ff */
[----:B------:R-:W-:Y:S06]  /*08d0*/  BRA `(.L_x_63) ;  /* 0x0000000000107947 */ /* 0x000fec0003800000 */
.L_x_62:
[----:B------:R-:W-:-:S07]  /*08e0*/  MOV R18, 0x900 ;  /* 0x0000090000127802 */ /* 0x000fce0000000f00 */
[----:B-1-3--:R-:W-:Y:S05]  /*08f0*/  CALL.REL.NOINC `($__internal_0_$__cuda_sm20_rem_u64) ;  /* 0x0000003c00347944 */ /* 0x00afea0003c00000 */
[----:B------:R-:W-:Y:S02]  /*0900*/  IMAD.MOV.U32 R24, RZ, RZ, R22 ;  /* 0x000000ffff187224 */ /* 0x000fe400078e0016 */
[----:B------:R-:W-:-:S07]  /*0910*/  IMAD.MOV.U32 R25, RZ, RZ, R23 ;  /* 0x000000ffff197224 */ /* 0x000fce00078e0017 */
.L_x_63:
[----:B------:R-:W-:Y:S05]  /*0920*/  BSYNC.RECONVERGENT B1 ;  /* 0x0000000000017941 */ /* 0x000fea0003800200 */
.L_x_61:
[----:B------:R-:W-:Y:S01]  /*0930*/  IADD3 R13, P1, PT, R16, 0x85d5f, RZ ;  /* 0x00085d5f100d7810 */ /* 0x000fe20007f3e0ff */
[----:B------:R-:W-:Y:S04]  /*0940*/  BSSY.RECONVERGENT B1, `(.L_x_64) ;  /* 0x000001c000017945 */ /* 0x000fe80003800200 */
[----:B------:R-:W-:-:S05]  /*0950*/  IMAD.X R19, RZ, RZ, R17, P1 ;  /* 0x000000ffff137224 */ /* 0x000fca00008e0611 */
[----:B------:R-:W-:-:S04]  /*0960*/  LOP3.LUT R10, R19, UR12, RZ, 0xfc, !PT ;  /* 0x0000000c130a7c12 */ /* 0x000fc8000f8efcff */
[----:B------:R-:W-:-:S13]  /*0970*/  ISETP.NE.U32.AND P1, PT, R10, RZ, PT ;  /* 0x000000ff0a00720c */ /* 0x000fda0003f25070 */
[----:B------:R-:W-:Y:S05]  /*0980*/  @P1 BRA `(.L_x_65) ;  /* 0x00000000004c1947 */ /* 0x000fea0003800000 */
[----:B------:R-:W0:Y:S01]  /*0990*/  I2F.U32.RP R18, UR13 ;  /* 0x0000000d00127d06 */ /* 0x000e220008209000 */
[----:B------:R-:W-:Y:S01]  /*09a0*/  ISETP.NE.U32.AND P2, PT, RZ, UR13, PT ;  /* 0x0000000dff007c0c */ /* 0x000fe2000bf45070 */
[----:B------:R-:W-:-:S06]  /*09b0*/  IMAD.MOV.U32 R29, RZ, RZ, RZ ;  /* 0x000000ffff1d7224 */ /* 0x000fcc00078e00ff */
[----:B0-----:R-:W0:Y:S02]  /*09c0*/  MUFU.RCP R18, R18 ;  /* 0x0000001200127308 */ /* 0x001e240000001000 */
[----:B0-----:R-:W-:-:S06]  /*09d0*/  VIADD R16, R18, 0xffffffe ;  /* 0x0ffffffe12107836 */ /* 0x001fcc0000000000 */
[----:B------:R0:W2:Y:S02]  /*09e0*/  F2I.FTZ.U32.TRUNC.NTZ R17, R16 ;  /* 0x0000001000117305 */ /* 0x0000a4000021f000 */
[----:B0-----:R-:W-:Y:S01]  /*09f0*/  IMAD.MOV.U32 R16, RZ, RZ, RZ ;  /* 0x000000ffff107224 */ /* 0x001fe200078e00ff */
[----:B--2---:R-:W-:-:S05]  /*0a00*/  IADD3 R19, PT, PT, RZ, -R17, RZ ;  /* 0x80000011ff137210 */ /* 0x004fca0007ffe0ff */
        /* <DEDUP_REMOVED lines=8> */
[----:B------:R-:W-:Y:S01]  /*0a90*/  @P1 VIADD R28, R28, -UR13 ;  /* 0x8000000d1c1c1c36 */ /* 0x000fe20008000000 */
[----:B------:R-:W-:Y:S01]  /*0aa0*/  @!P2 LOP3.LUT R28, RZ, UR13, RZ, 0x33, !PT ;  /* 0x0000000dff1cac12 */ /* 0x000fe2000f8e33ff */
[----:B------:R-:W-:Y:S06]  /*0ab0*/  BRA `(.L_x_66) ;  /* 0x0000000000107947 */ /* 0x000fec0003800000 */
.L_x_65:
[----:B------:R-:W-:-:S07]  /*0ac0*/  MOV R18, 0xae0 ;  /* 0x00000ae000127802 */ /* 0x000fce0000000f00 */
[----:B-1-3--:R-:W-:Y:S05]  /*0ad0*/  CALL.REL.NOINC `($__internal_0_$__cuda_sm20_rem_u64) ;  /* 0x0000003800bc7944 */ /* 0x00afea0003c00000 */
[----:B------:R-:W-:Y:S01]  /*0ae0*/  MOV R28, R22 ;  /* 0x00000016001c7202 */ /* 0x000fe20000000f00 */
[----:B------:R-:W-:-:S07]  /*0af0*/  IMAD.MOV.U32 R29, RZ, RZ, R23 ;  /* 0x000000ffff1d7224 */ /* 0x000fce00078e0017 */
.L_x_66:
[----:B------:R-:W-:Y:S05]  /*0b00*/  BSYNC.RECONVERGENT B1 ;  /* 0x0000000000017941 */ /* 0x000fea0003800200 */
.L_x_64:
[----:B------:R-:W-:-:S04]  /*0b10*/  LEA R18, P1, R14, UR6, 0x2 ;  /* 0x000000060e127c11 */ /* 0x000fc8000f8210ff */
[----:B------:R-:W-:-:S06]  /*0b20*/  LEA.HI.X R19, R14, UR7, R15, 0x2, P1 ;  /* 0x000000070e137c11 */ /* 0x000fcc00088f140f */
[----:B------:R-:W2:Y:S01]  /*0b30*/  LDG.E R19, desc[UR4][R18.64] ;  /* 0x0000000412137981 */ /* 0x000ea2000c1e1900 */
[----:B------:R-:W-:Y:S01]  /*0b40*/  LEA R13, P2, R28, R24, 0x5 ;  /* 0x000000181c0d7211 */ /* 0x000fe200078428ff */
[----:B------:R-:W-:Y:S01]  /*0b50*/  BSSY.RECONVERGENT B1, `(.L_x_67) ;  /* 0x0000021000017945 */ /* 0x000fe20003800200 */
[----:B------:R-:W-:Y:S01]  /*0b60*/  VIADD R16, R7, 0x1 ;  /* 0x0000000107107836 */ /* 0x000fe20000000000 */
[----:B--2---:R-:W-:Y:S02]  /*0b70*/  ISETP.NE.U32.AND P1, PT, R24, R19, PT ;  /* 0x000000131800720c */ /* 0x004fe40003f25070 */
[----:B------:R-:W-:Y:S02]  /*0b80*/  SHF.R.S32.HI R15, RZ, 0x1f, R19 ;  /* 0x0000001fff0f7819 */ /* 0x000fe40000011413 */
[----:B------:R-:W-:Y:S02]  /*0b90*/  LEA.HI.X R19, R28, R25, R29, 0x5, P2 ;  /* 0x000000191c137211 */ /* 0x000fe400010f2c1d */
[----:B------:R-:W-:-:S02]  /*0ba0*/  ISETP.NE.AND.EX P1, PT, R25, R15, PT, P1 ;  /* 0x0000000f1900720c */ /* 0x000fc40003f25310 */
[----:B------:R-:W-:-:S04]  /*0bb0*/  LOP3.LUT R10, R19, UR12, RZ, 0xfc, !PT ;  /* 0x0000000c130a7c12 */ /* 0x000fc8000f8efcff */
[----:B------:R-:W-:-:S07]  /*0bc0*/  ISETP.NE.U32.AND P2, PT, R10, RZ, PT ;  /* 0x000000ff0a00720c */ /* 0x000fce0003f45070 */
[----:B------:R-:W-:-:S06]  /*0bd0*/  @!P1 IMAD.MOV R16, RZ, RZ, R7 ;  /* 0x000000ffff109224 */ /* 0x000fcc00078e0207 */
[----:B------:R-:W-:Y:S05]  /*0be0*/  @P2 BRA `(.L_x_68) ;  /* 0x00000000004c2947 */ /* 0x000fea0003800000 */
[----:B------:R-:W0:Y:S01]  /*0bf0*/  I2F.U32.RP R10, UR13 ;  /* 0x0000000d000a7d06 */ /* 0x000e220008209000 */
[----:B------:R-:W-:Y:S01]  /*0c00*/  HFMA2 R14, -RZ, RZ, 0, 0 ;  /* 0x00000000ff0e7431 */ /* 0x000fe200000001ff */
        /* <DEDUP_REMOVED lines=17> */
.L_x_68:
[----:B------:R-:W-:-:S07]  /*0d20*/  MOV R18, 0xd40 ;  /* 0x00000d4000127802 */ /* 0x000fce0000000f00 */
[----:B-1-3--:R-:W-:Y:S05]  /*0d30*/  CALL.REL.NOINC `($__internal_0_$__cuda_sm20_rem_u64) ;  /* 0x0000003800247944 */ /* 0x00afea0003c00000 */
[----:B------:R-:W-:Y:S01]  /*0d40*/  IMAD.MOV.U32 R14, RZ, RZ, R22 ;  /* 0x000000ffff0e7224 */ /* 0x000fe200078e0016 */
[----:B------:R-:W-:-:S07]  /*0d50*/  MOV R15, R23 ;  /* 0x00000017000f7202 */ /* 0x000fce0000000f00 */
.L_x_69:
[----:B------:R-:W-:Y:S05]  /*0d60*/  BSYNC.RECONVERGENT B1 ;  /* 0x0000000000017941 */ /* 0x000fea0003800200 */
.L_x_67:
        /* <DEDUP_REMOVED lines=25> */
.L_x_71:
[----:B------:R-:W-:-:S07]  /*0f00*/  MOV R18, 0xf20 ;  /* 0x00000f2000127802 */ /* 0x000fce0000000f00 */
[----:B-1-3--:R-:W-:Y:S05]  /*0f10*/  CALL.REL.NOINC `($__internal_0_$__cuda_sm20_rem_u64) ;  /* 0x0000003400ac7944 */ /* 0x00afea0003c00000 */
[----:B------:R-:W-:Y:S02]  /*0f20*/  IMAD.MOV.U32 R28, RZ, RZ, R22 ;  /* 0x000000ffff1c7224 */ /* 0x000fe400078e0016 */
[----:B------:R-:W-:-:S07]  /*0f30*/  IMAD.MOV.U32 R29, RZ, RZ, R23 ;  /* 0x000000ffff1d7224 */ /* 0x000fce00078e0017 */
.L_x_72:
[----:B------:R-:W-:Y:S05]  /*0f40*/  BSYNC.RECONVERGENT B1 ;  /* 0x0000000000017941 */ /* 0x000fea0003800200 */
.L_x_70:
        /* <DEDUP_REMOVED lines=33> */
.L_x_74:
[----:B------:R-:W-:-:S07]  /*1160*/  MOV R18, 0x1180 ;  /* 0x0000118000127802 */ /* 0x000fce0000000f00 */
[----:B-1-3--:R-:W-:Y:S05]  /*1170*/  CALL.REL.NOINC `($__internal_0_$__cuda_sm20_rem_u64) ;  /* 0x0000003400147944 */ /* 0x00afea0003c00000 */
[----:B------:R-:W-:Y:S02]  /*1180*/  IMAD.MOV.U32 R24, RZ, RZ, R22 ;  /* 0x000000ffff187224 */ /* 0x000fe400078e0016 */
[----:B------:R-:W-:-:S07]  /*1190*/  IMAD.MOV.U32 R25, RZ, RZ, R23 ;  /* 0x000000ffff197224 */ /* 0x000fce00078e0017 */
.L_x_75:
[----:B------:R-:W-:Y:S05]  /*11a0*/  BSYNC.RECONVERGENT B1 ;  /* 0x0000000000017941 */ /* 0x000fea0003800200 */
.L_x_73:
        /* <DEDUP_REMOVED lines=12> */
[----:B0-----:R-:W-:-:S05]  /*1270*/  IADD3 R7, PT, PT, RZ, -R17, RZ ;  /* 0x80000011ff077210 */ /* 0x001fca0007ffe0ff */
        /* <DEDUP_REMOVED lines=12> */
.L_x_77:
[----:B------:R-:W-:-:S07]  /*1340*/  MOV R18, 0x1360 ;  /* 0x0000136000127802 */ /* 0x000fce0000000f00 */
[----:B-1-3--:R-:W-:Y:S05]  /*1350*/  CALL.REL.NOINC `($__internal_0_$__cuda_sm20_rem_u64) ;  /* 0x00000030009c7944 */ /* 0x00afea0003c00000 */
[----:B------:R-:W-:Y:S01]  /*1360*/  MOV R16, R22 ;  /* 0x0000001600107202 */ /* 0x000fe20000000f00 */
[----:B------:R-:W-:-:S07]  /*1370*/  IMAD.MOV.U32 R17, RZ, RZ, R23 ;  /* 0x000000ffff117224 */ /* 0x000fce00078e0017 */
.L_x_78:
[----:B------:R-:W-:Y:S05]  /*1380*/  BSYNC.RECONVERGENT B1 ;  /* 0x0000000000017941 */ /* 0x000fea0003800200 */
.L_x_76:
        /* <DEDUP_REMOVED lines=33> */
.L_x_80:
[----:B------:R-:W-:-:S07]  /*15a0*/  MOV R18, 0x15c0 ;  /* 0x000015c000127802 */ /* 0x000fce0000000f00 */
[----:B-1-3--:R-:W-:Y:S05]  /*15b0*/  CALL.REL.NOINC `($__internal_0_$__cuda_sm20_rem_u64) ;  /* 0x0000003000047944 */ /* 0x00afea0003c00000 */
[----:B------:R-:W-:Y:S01]  /*15c0*/  IMAD.MOV.U32 R14, RZ, RZ, R22 ;  /* 0x000000ffff0e7224 */ /* 0x000fe200078e0016 */
[----:B------:R-:W-:-:S07]  /*15d0*/  MOV R15, R23 ;  /* 0x00000017000f7202 */ /* 0x000fce0000000f00 */
.L_x_81:
[----:B------:R-:W-:Y:S05]  /*15e0*/  BSYNC.RECONVERGENT B1 ;  /* 0x0000000000017941 */ /* 0x000fea0003800200 */
.L_x_79:
        /* <DEDUP_REMOVED lines=25> */
.L_x_83:
[----:B------:R-:W-:-:S07]  /*1780*/  MOV R18, 0x17a0 ;  /* 0x000017a000127802 */ /* 0x000fce0000000f00 */
[----:B-1-3--:R-:W-:Y:S05]  /*1790*/  CALL.REL.NOINC `($__internal_0_$__cuda_sm20_rem_u64) ;  /* 0x0000002c008c7944 */ /* 0x00afea0003c00000 */
[----:B------:R-:W-:Y:S02]  /*17a0*/  IMAD.MOV.U32 R16, RZ, RZ, R22 ;  /* 0x000000ffff107224 */ /* 0x000fe400078e0016 */
[----:B------:R-:W-:-:S07]  /*17b0*/  IMAD.MOV.U32 R17, RZ, RZ, R23 ;  /* 0x000000ffff117224 */ /* 0x000fce00078e0017 */
.L_x_84:
[----:B------:R-:W-:Y:S05]  /*17c0*/  BSYNC.RECONVERGENT B1 ;  /* 0x0000000000017941 */ /* 0x000fea0003800200 */
.L_x_82:
        /* <DEDUP_REMOVED lines=33> */
.L_x_86:
[----:B------:R-:W-:-:S07]  /*19e0*/  MOV R18, 0x1a00 ;  /* 0x00001a0000127802 */ /* 0x000fce0000000f00 */
[----:B-1-3--:R-:W-:Y:S05]  /*19f0*/  CALL.REL.NOINC `($__internal_0_$__cuda_sm20_rem_u64) ;  /* 0x0000002800f47944 */ /* 0x00afea0003c00000 */
[----:B------:R-:W-:Y:S02]  /*1a00*/  IMAD.MOV.U32 R24, RZ, RZ, R22 ;  /* 0x000000ffff187224 */ /* 0x000fe400078e0016 */
[----:B------:R-:W-:-:S07]  /*1a10*/  IMAD.MOV.U32 R25, RZ, RZ, R23 ;  /* 0x000000ffff197224 */ /* 0x000fce00078e0017 */
.L_x_87:
[----:B------:R-:W-:Y:S05]  /*1a20*/  BSYNC.RECONVERGENT B1 ;  /* 0x0000000000017941 */ /* 0x000fea0003800200 */
.L_x_85:
        /* <DEDUP_REMOVED lines=25> */
.L_x_89:
[----:B------:R-:W-:-:S07]  /*1bc0*/  MOV R18, 0x1be0 ;  /* 0x00001be000127802 */ /* 0x000fce0000000f00 */
[----:B-1-3--:R-:W-:Y:S05]  /*1bd0*/  CALL.REL.NOINC `($__internal_0_$__cuda_sm20_rem_u64) ;  /* 0x00000028007c7944 */ /* 0x00afea0003c00000 */
[----:B------:R-:W-:Y:S01]  /*1be0*/  MOV R16, R22 ;  /* 0x0000001600107202 */ /* 0x000fe20000000f00 */
[----:B------:R-:W-:-:S07]  /*1bf0*/  IMAD.MOV.U32 R17, RZ, RZ, R23 ;  /* 0x000000ffff117224 */ /* 0x000fce00078e0017 */
.L_x_90:
[----:B------:R-:W-:Y:S05]  /*1c00*/  BSYNC.RECONVERGENT B1 ;  /* 0x0000000000017941 */ /* 0x000fea0003800200 */
.L_x_88:
        /* <DEDUP_REMOVED lines=33> */
.L_x_92:
[----:B------:R-:W-:-:S07]  /*1e20*/  MOV R18, 0x1e40 ;  /* 0x00001e4000127802 */ /* 0x000fce0000000f00 */
[----:B-1-3--:R-:W-:Y:S05]  /*1e30*/  CALL.REL.NOINC `($__internal_0_$__cuda_sm20_rem_u64) ;  /* 0x0000002400e47944 */ /* 0x00afea0003c00000 */
[----:B------:R-:W-:Y:S01]  /*1e40*/  IMAD.MOV.U32 R14, RZ, RZ, R22 ;  /* 0x000000ffff0e7224 */ /* 0x000fe200078e0016 */
[----:B------:R-:W-:-:S07]  /*1e50*/  MOV R15, R23 ;  /* 0x00000017000f7202 */ /* 0x000fce0000000f00 */
.L_x_93:
[----:B------:R-:W-:Y:S05]  /*1e60*/  BSYNC.RECONVERGENT B1 ;  /* 0x0000000000017941 */ /* 0x000fea0003800200 */
.L_x_91:
        /* <DEDUP_REMOVED lines=25> */
.L_x_95:
[----:B------:R-:W-:-:S07]  /*2000*/  MOV R18, 0x2020 ;  /* 0x0000202000127802 */ /* 0x000fce0000000f00 */
[----:B-1-3--:R-:W-:Y:S05]  /*2010*/  CALL.REL.NOINC `($__internal_0_$__cuda_sm20_rem_u64) ;  /* 0x00000024006c7944 */ /* 0x00afea0003c00000 */
[----:B------:R-:W-:Y:S02]  /*2020*/  IMAD.MOV.U32 R16, RZ, RZ, R22 ;  /* 0x000000ffff107224 */ /* 0x000fe400078e0016 */
[----:B------:R-:W-:-:S07]  /*2030*/  IMAD.MOV.U32 R17, RZ, RZ, R23 ;  /* 0x000000ffff117224 */ /* 0x000fce00078e0017 */
.L_x_96:
[----:B------:R-:W-:Y:S05]  /*2040*/  BSYNC.RECONVERGENT B1 ;  /* 0x0000000000017941 */ /* 0x000fea0003800200 */
.L_x_94:
        /* <DEDUP_REMOVED lines=25> */
[----:B------:R-:W-:Y:S02]  /*21e0*/  IMAD R7, R10, UR13, R13 ;  /* 0x0000000d0a077c24 */ /* 0x000fe4000f8e020d */
[----:B------:R-:W-:-:S03]  /*21f0*/  IMAD.MOV.U32 R10, RZ, RZ, RZ ;  /* 0x000000ffff0a7224 */ /* 0x000fc600078e00ff */
[----:B------:R-:W-:-:S13]  /*2200*/  ISETP.GE.U32.AND P1, PT, R7, UR13, PT ;  /* 0x0000000d07007c0c */ /* 0x000fda000bf26070 */
[----:B------:R-:W-:-:S05]  /*2210*/  @P1 VIADD R7, R7, -UR13 ;  /* 0x8000000d07071c36 */ /* 0x000fca0008000000 */
[----:B------:R-:W-:-:S13]  /*2220*/  ISETP.GE.U32.AND P1, PT, R7, UR13, PT ;  /* 0x0000000d07007c0c */ /* 0x000fda000bf26070 */
[----:B------:R-:W-:Y:S02]  /*2230*/  @P1 IADD3 R7, PT, PT, R7, -UR13, RZ ;  /* 0x8000000d07071c10 */ /* 0x000fe4000fffe0ff */
[----:B------:R-:W-:Y:S01]  /*2240*/  @!P2 LOP3.LUT R7, RZ, UR13, RZ, 0x33, !PT ;  /* 0x0000000dff07ac12 */ /* 0x000fe2000f8e33ff */
[----:B------:R-:W-:Y:S06]  /*2250*/  BRA `(.L_x_99) ;  /* 0x0000000000107947 */ /* 0x000fec0003800000 */
.L_x_98:
[----:B------:R-:W-:-:S07]  /*2260*/  MOV R18, 0x2280 ;  /* 0x0000228000127802 */ /* 0x000fce0000000f00 */
[----:B-1-3--:R-:W-:Y:S05]  /*2270*/  CALL.REL.NOINC `($__internal_0_$__cuda_sm20_rem_u64) ;  /* 0x0000002000d47944 */ /* 0x00afea0003c00000 */
[----:B------:R-:W-:Y:S02]  /*2280*/  IMAD.MOV.U32 R7, RZ, RZ, R22 ;  /* 0x000000ffff077224 */ /* 0x000fe400078e0016 */
[----:B------:R-:W-:-:S07]  /*2290*/  IMAD.MOV.U32 R10, RZ, RZ, R23 ;  /* 0x000000ffff0a7224 */ /* 0x000fce00078e0017 */
.L_x_99:
[----:B------:R-:W-:Y:S05]  /*22a0*/  BSYNC.RECONVERGENT B1 ;  /* 0x0000000000017941 */ /* 0x000fea0003800200 */
.L_x_97:
        /* <DEDUP_REMOVED lines=25> */
.L_x_101:
[----:B------:R-:W-:-:S07]  /*2440*/  MOV R18, 0x2460 ;  /* 0x0000246000127802 */ /* 0x000fce0000000f00 */
[----:B-1-3--:R-:W-:Y:S05]  /*2450*/  CALL.REL.NOINC `($__internal_0_$__cuda_sm20_rem_u64) ;  /* 0x00000020005c7944 */ /* 0x00afea0003c00000 */
[----:B------:R-:W-:Y:S01]  /*2460*/  MOV R16, R22 ;  /* 0x0000001600107202 */ /* 0x000fe20000000f00 */
[----:B------:R-:W-:-:S07]  /*2470*/  IMAD.MOV.U32 R17, RZ, RZ, R23 ;  /* 0x000000ffff117224 */ /* 0x000fce00078e0017 */
.L_x_102:
[----:B------:R-:W-:Y:S05]  /*2480*/  BSYNC.RECONVERGENT B1 ;  /* 0x0000000000017941 */ /* 0x000fea0003800200 */
.L_x_100:
[----:B------:R-:W-:-:S04]  /*2490*/  LEA R18, P1, R14, UR6, 0x2 ;  /* 0x000000060e127c11 */ /* 0x000fc8000f8210ff */
[----:B------:R-:W-:-:S05]  /*24a0*/  LEA.HI.X R19, R14, UR7, R15, 0x2, P1 ;  /* 0x000000070e137c11 */ /* 0x000fca00088f140f */
[----:B------:R-:W2:Y:S01]  /*24b0*/  LDG.E R18, desc[UR4][R18.64] ;  /* 0x0000000412127981 */ /* 0x000ea2000c1e1900 */
[----:B------:R-:W-:Y:S01]  /*24c0*/  IADD3 R11, P2, PT, R11, -0x8, RZ ;  /* 0xfffffff80b0b7810 */ /* 0x000fe20007f5e0ff */
[----:B------:R-:W-:-:S03]  /*24d0*/  VIADD R25, R24, 0x1 ;  /* 0x0000000118197836 */ /* 0x000fc60000000000 */
[----:B------:R-:W-:Y:S02]  /*24e0*/  IADD3.X R12, PT, PT, R12, -0x1, RZ, P2, !PT ;  /* 0xffffffff0c0c7810 */ /* 0x000fe400017fe4ff */
[----:B------:R-:W-:-:S04]  /*24f0*/  ISETP.NE.U32.AND P2, PT, R11, RZ, PT ;  /* 0x000000ff0b00720c */ /* 0x000fc80003f45070 */
[----:B------:R-:W-:Y:S02]  /*2500*/  ISETP.NE.AND.EX P2, PT, R12, RZ, PT, P2 ;  /* 0x000000ff0c00720c */ /* 0x000fe40003f45320 */
[----:B--2---:R-:W-:Y:S02]  /*2510*/  ISETP.NE.U32.AND P1, PT, R7, R18, PT ;  /* 0x000000120700720c */ /* 0x004fe40003f25070 */
[----:B------:R-:W-:-:S04]  /*2520*/  SHF.R.S32.HI R13, RZ, 0x1f, R18 ;  /* 0x0000001fff0d7819 */ /* 0x000fc80000011412 */
[----:B------:R-:W-:-:S13]  /*2530*/  ISETP.NE.AND.EX P1, PT, R10, R13, PT, P1 ;  /* 0x0000000d0a00720c */ /* 0x000fda0003f25310 */
[----:B------:R-:W-:Y:S01]  /*2540*/  @!P1 IMAD.MOV R25, RZ, RZ, R24 ;  /* 0x000000ffff199224 */ /* 0x000fe200078e0218 */
[----:B------:R-:W-:Y:S06]  /*2550*/  @P2 BRA `(.L_x_103) ;  /* 0xffffffdc00642947 */ /* 0x000fec000383ffff */
.L_x_54:
        /* <DEDUP_REMOVED lines=8> */
[----:B------:R-:W0:Y:S01]  /*25e0*/  LDCU UR8, c[0x0][0x39c] ;  /* 0x00007380ff0877ac */ /* 0x000e220008000800 */
[C---:B------:R-:W-:Y:S01]  /*25f0*/  LEA R14, P1, R16.reuse, R7, 0x5 ;  /* 0x00000007100e7211 */ /* 0x040fe200078228ff */
[----:B------:R-:W-:Y:S03]  /*2600*/  BSSY.RECONVERGENT B1, `(.L_x_106) ;  /* 0x000001e000017945 */ /* 0x000fe60003800200 */
[----:B------:R-:W-:-:S04]  /*2610*/  LEA.HI.X R19, R16, R10, R17, 0x5, P1 ;  /* 0x0000000a10137211 */ /* 0x000fc800008f2c11 */
[----:B0-----:R-:W-:-:S04]  /*2620*/  LOP3.LUT R11, R19, UR8, RZ, 0xfc, !PT ;  /* 0x00000008130b7c12 */ /* 0x001fc8000f8efcff */
[----:B------:R-:W-:-:S13]  /*2630*/  ISETP.NE.U32.AND P1, PT, R11, RZ, PT ;  /* 0x000000ff0b00720c */ /* 0x000fda0003f25070 */
[----:B------:R-:W-:Y:S05]  /*2640*/  @P1 BRA `(.L_x_107) ;  /* 0x0000000000501947 */ /* 0x000fea0003800000 */
[----:B------:R-:W0:Y:S02]  /*2650*/  LDCU UR8, c[0x0][0x398] ;  /* 0x00007300ff0877ac */ /* 0x000e240008000800 */
[----:B0-----:R-:W0:Y:S01]  /*2660*/  I2F.U32.RP R15, UR8 ;  /* 0x00000008000f7d06 */ /* 0x001e220008209000 */
[----:B------:R-:W-:-:S07]  /*2670*/  ISETP.NE.U32.AND P2, PT, RZ, UR8, PT ;  /* 0x00000008ff007c0c */ /* 0x000fce000bf45070 */
[----:B0-----:R-:W0:Y:S02]  /*2680*/  MUFU.RCP R15, R15 ;  /* 0x0000000f000f7308 */ /* 0x001e240000001000 */
[----:B0-----:R-:W-:Y:S02]  /*2690*/  VIADD R12, R15, 0xffffffe ;  /* 0x0ffffffe0f0c7836 */ /* 0x001fe40000000000 */
[----:B------:R-:W-:-:S04]  /*26a0*/  IMAD.MOV.U32 R15, RZ, RZ, RZ ;  /* 0x000000ffff0f7224 */ /* 0x000fc800078e00ff */
        /* <DEDUP_REMOVED lines=14> */
.L_x_107:
[----:B------:R-:W-:Y:S02]  /*2790*/  MOV R13, R14 ;  /* 0x0000000e000d7202 */ /* 0x000fe40000000f00 */
[----:B------:R-:W-:-:S07]  /*27a0*/  MOV R18, 0x27c0 ;  /* 0x000027c000127802 */ /* 0x000fce0000000f00 */
[----:B-1-3--:R-:W-:Y:S05]  /*27b0*/  CALL.REL.NOINC `($__internal_0_$__cuda_sm20_rem_u64) ;  /* 0x0000001c00847944 */ /* 0x00afea0003c00000 */
[----:B------:R-:W-:Y:S02]  /*27c0*/  IMAD.MOV.U32 R14, RZ, RZ, R22 ;  /* 0x000000ffff0e7224 */ /* 0x000fe400078e0016 */
[----:B------:R-:W-:-:S07]  /*27d0*/  IMAD.MOV.U32 R15, RZ, RZ, R23 ;  /* 0x000000ffff0f7224 */ /* 0x000fce00078e0017 */
.L_x_108:
[----:B------:R-:W-:Y:S05]  /*27e0*/  BSYNC.RECONVERGENT B1 ;  /* 0x0000000000017941 */ /* 0x000fea0003800200 */
.L_x_106:
[----:B------:R-:W0:Y:S01]  /*27f0*/  LDCU UR8, c[0x0][0x39c] ;  /* 0x00007380ff0877ac */ /* 0x000e220008000800 */
[----:B------:R-:W-:Y:S01]  /*2800*/  IADD3 R16, P1, PT, R16, 0x85d5f, RZ ;  /* 0x00085d5f10107810 */ /* 0x000fe20007f3e0ff */
[----:B------:R-:W-:Y:S04]  /*2810*/  BSSY.RECONVERGENT B1, `(.L_x_109) ;  /* 0x000001e000017945 */ /* 0x000fe80003800200 */
[----:B------:R-:W-:-:S05]  /*2820*/  IMAD.X R19, RZ, RZ, R17, P1 ;  /* 0x000000ffff137224 */ /* 0x000fca00008e0611 */
        /* <DEDUP_REMOVED lines=10> */
[----:B0-----:R-:W-:Y:S02]  /*28d0*/  HFMA2 R12, -RZ, RZ, 0, 0 ;  /* 0x00000000ff0c7431 */ /* 0x001fe400000001ff */
        /* <DEDUP_REMOVED lines=12> */
.L_x_110:
[----:B------:R-:W-:Y:S01]  /*29a0*/  IMAD.MOV.U32 R13, RZ, RZ, R16 ;  /* 0x000000ffff0d7224 */ /* 0x000fe200078e0010 */
[----:B------:R-:W-:-:S07]  /*29b0*/  MOV R18, 0x29d0 ;  /* 0x000029d000127802 */ /* 0x000fce0000000f00 */
[----:B-1-3--:R-:W-:Y:S05]  /*29c0*/  CALL.REL.NOINC `($__internal_0_$__cuda_sm20_rem_u64) ;  /* 0x0000001c00007944 */ /* 0x00afea0003c00000 */
[----:B------:R-:W-:Y:S01]  /*29d0*/  MOV R16, R22 ;  /* 0x0000001600107202 */ /* 0x000fe20000000f00 */
[----:B------:R-:W-:-:S07]  /*29e0*/  IMAD.MOV.U32 R17, RZ, RZ, R23 ;  /* 0x000000ffff117224 */ /* 0x000fce00078e0017 */
.L_x_111:
[----:B------:R-:W-:Y:S05]  /*29f0*/  BSYNC.RECONVERGENT B1 ;  /* 0x0000000000017941 */ /* 0x000fea0003800200 */
.L_x_109:
[----:B------:R-:W0:Y:S02]  /*2a00*/  LDCU.64 UR8, c[0x0][0x380] ;  /* 0x00007000ff0877ac */ /* 0x000e240008000a00 */
[C---:B0-----:R-:W-:Y:S01]  /*2a10*/  LEA R12, P1, R7.reuse, UR8, 0x2 ;  /* 0x00000008070c7c11 */ /* 0x041fe2000f8210ff */
[----:B------:R-:W0:Y:S03]  /*2a20*/  LDCU UR8, c[0x0][0x39c] ;  /* 0x00007380ff0877ac */ /* 0x000e260008000800 */
[----:B------:R-:W-:-:S06]  /*2a30*/  LEA.HI.X R13, R7, UR9, R10, 0x2, P1 ;  /* 0x00000009070d7c11 */ /* 0x000fcc00088f140a */
[----:B------:R-:W2:Y:S01]  /*2a40*/  LDG.E R13, desc[UR4][R12.64] ;  /* 0x000000040c0d7981 */ /* 0x000ea2000c1e1900 */
[C---:B------:R-:W-:Y:S01]  /*2a50*/  LEA R7, P2, R16.reuse, R14, 0x5 ;  /* 0x0000000e10077211 */ /* 0x040fe200078428ff */
[----:B------:R-:W-:Y:S03]  /*2a60*/  BSSY.RECONVERGENT B1, `(.L_x_112) ;  /* 0x0000023000017945 */ /* 0x000fe60003800200 */
[----:B------:R-:W-:-:S04]  /*2a70*/  LEA.HI.X R19, R16, R15, R17, 0x5, P2 ;  /* 0x0000000f10137211 */ /* 0x000fc800010f2c11 */
[----:B0-----:R-:W-:-:S04]  /*2a80*/  LOP3.LUT R10, R19, UR8, RZ, 0xfc, !PT ;  /* 0x00000008130a7c12 */ /* 0x001fc8000f8efcff */
[----:B------:R-:W-:Y:S01]  /*2a90*/  ISETP.NE.U32.AND P2, PT, R10, RZ, PT ;  /* 0x000000ff0a00720c */ /* 0x000fe20003f45070 */
[----:B------:R-:W-:Y:S01]  /*2aa0*/  VIADD R10, R25, 0x1 ;  /* 0x00000001190a7836 */ /* 0x000fe20000000000 */
[----:B--2---:R-:W-:Y:S02]  /*2ab0*/  ISETP.NE.U32.AND P1, PT, R14, R13, PT ;  /* 0x0000000d0e00720c */ /* 0x004fe40003f25070 */
[----:B------:R-:W-:-:S04]  /*2ac0*/  SHF.R.S32.HI R11, RZ, 0x1f, R13 ;  /* 0x0000001fff0b7819 */ /* 0x000fc8000001140d */
[----:B------:R-:W-:-:S13]  /*2ad0*/  ISETP.NE.AND.EX P1, PT, R15, R11, PT, P1 ;  /* 0x0000000b0f00720c */ /* 0x000fda0003f25310 */
[----:B------:R-:W-:Y:S01]  /*2ae0*/  @!P1 IMAD.MOV R10, RZ, RZ, R25 ;  /* 0x000000ffff0a9224 */ /* 0x000fe200078e0219 */
[----:B------:R-:W-:Y:S06]  /*2af0*/  @P2 BRA `(.L_x_113) ;  /* 0x0000000000502947 */ /* 0x000fec0003800000 */
[----:B------:R-:W0:Y:S01]  /*2b00*/  LDCU UR8, c[0x0][0x398] ;  /* 0x00007300ff0877ac */ /* 0x000e220008000800 */
[----:B------:R-:W-:Y:S01]  /*2b10*/  IMAD.MOV.U32 R25, RZ, RZ, RZ ;  /* 0x000000ffff197224 */ /* 0x000fe200078e00ff */
[----:B0-----:R-:W0:Y:S01]  /*2b20*/  I2F.U32.RP R18, UR8 ;  /* 0x0000000800127d06 */ /* 0x001e220008209000 */
[----:B------:R-:W-:-:S07]  /*2b30*/  ISETP.NE.U32.AND P2, PT, RZ, UR8, PT ;  /* 0x00000008ff007c0c */ /* 0x000fce000bf45070 */
[----:B0-----:R-:W0:Y:S02]  /*2b40*/  MUFU.RCP R18, R18 ;  /* 0x0000001200127308 */ /* 0x001e240000001000 */
[----:B0-----:R-:W-:-:S06]  /*2b50*/  VIADD R12, R18, 0xffffffe ;  /* 0x0ffffffe120c7836 */ /* 0x001fcc0000000000 */
        /* <DEDUP_REMOVED lines=14> */
.L_x_113:
[----:B------:R-:W-:Y:S01]  /*2c40*/  IMAD.MOV.U32 R13, RZ, RZ, R7 ;  /* 0x000000ffff0d7224 */ /* 0x000fe200078e0007 */
[----:B------:R-:W-:-:S07]  /*2c50*/  MOV R18, 0x2c70 ;  /* 0x00002c7000127802 */ /* 0x000fce0000000f00 */
[----:B-1-3--:R-:W-:Y:S05]  /*2c60*/  CALL.REL.NOINC `($__internal_0_$__cuda_sm20_rem_u64) ;  /* 0x0000001800587944 */ /* 0x00afea0003c00000 */
[----:B------:R-:W-:Y:S01]  /*2c70*/  MOV R24, R22 ;  /* 0x0000001600187202 */ /* 0x000fe20000000f00 */
[----:B------:R-:W-:-:S07]  /*2c80*/  IMAD.MOV.U32 R25, RZ, RZ, R23 ;  /* 0x000000ffff197224 */ /* 0x000fce00078e0017 */
.L_x_114:
[----:B------:R-:W-:Y:S05]  /*2c90*/  BSYNC.RECONVERGENT B1 ;  /* 0x0000000000017941 */ /* 0x000fea0003800200 */
.L_x_112:
[----:B------:R-:W0:Y:S01]  /*2ca0*/  LDCU UR8, c[0x0][0x39c] ;  /* 0x00007380ff0877ac */ /* 0x000e220008000800 */
[----:B------:R-:W-:Y:S01]  /*2cb0*/  IADD3 R16, P1, PT, R16, 0x85d5f, RZ ;  /* 0x00085d5f10107810 */ /* 0x000fe20007f3e0ff */
[----:B------:R-:W-:Y:S04]  /*2cc0*/  BSSY.RECONVERGENT B1, `(.L_x_115) ;  /* 0x000001e000017945 */ /* 0x000fe80003800200 */
[----:B------:R-:W-:-:S05]  /*2cd0*/  IMAD.X R19, RZ, RZ, R17, P1 ;  /* 0x000000ffff137224 */ /* 0x000fca00008e0611 */
[----:B0-----:R-:W-:-:S04]  /*2ce0*/  LOP3.LUT R7, R19, UR8, RZ, 0xfc, !PT ;  /* 0x0000000813077c12 */ /* 0x001fc8000f8efcff */
[----:B------:R-:W-:-:S13]  /*2cf0*/  ISETP.NE.U32.AND P1, PT, R7, RZ, PT ;  /* 0x000000ff0700720c */ /* 0x000fda0003f25070 */
[----:B------:R-:W-:Y:S05]  /*2d00*/  @P1 BRA `(.L_x_116) ;  /* 0x0000000000501947 */ /* 0x000fea0003800000 */
[----:B------:R-:W0:Y:S01]  /*2d10*/  LDCU UR8, c[0x0][0x398] ;  /* 0x00007300ff0877ac */ /* 0x000e220008000800 */
[----:B------:R-:W-:Y:S01]  /*2d20*/  IMAD.MOV.U32 R17, RZ, RZ, RZ ;  /* 0x000000ffff117224 */ /* 0x000fe200078e00ff */
[----:B0-----:R-:W0:Y:S01]  /*2d30*/  I2F.U32.RP R11, UR8 ;  /* 0x00000008000b7d06 */ /* 0x001e220008209000 */
        /* <DEDUP_REMOVED lines=10> */
[----:B------:R-:W-:-:S05]  /*2de0*/  IMAD R16, R7, UR8, R16 ;  /* 0x0000000807107c24 */ /* 0x000fca000f8e0210 */
[----:B------:R-:W-:-:S13]  /*2df0*/  ISETP.GE.U32.AND P1, PT, R16, UR8, PT ;  /* 0x0000000810007c0c */ /* 0x000fda000bf26070 */
[----:B------:R-:W-:-:S05]  /*2e00*/  @P1 VIADD R16, R16, -UR8 ;  /* 0x8000000810101c36 */ /* 0x000fca0008000000 */
[----:B------:R-:W-:-:S13]  /*2e10*/  ISETP.GE.U32.AND P1, PT, R16, UR8, PT ;  /* 0x0000000810007c0c */ /* 0x000fda000bf26070 */
[----:B------:R-:W-:Y:S01]  /*2e20*/  @P1 VIADD R16, R16, -UR8 ;  /* 0x8000000810101c36 */ /* 0x000fe20008000000 */
[----:B------:R-:W-:Y:S01]  /*2e30*/  @!P2 LOP3.LUT R16, RZ, UR8, RZ, 0x33, !PT ;  /* 0x00000008ff10ac12 */ /* 0x000fe2000f8e33ff */
[----:B------:R-:W-:Y:S06]  /*2e40*/  BRA `(.L_x_117) ;  /* 0x0000000000147947 */ /* 0x000fec0003800000 */
.L_x_116:
[----:B------:R-:W-:Y:S01]  /*2e50*/  IMAD.MOV.U32 R13, RZ, RZ, R16 ;  /* 0x000000ffff0d7224 */ /* 0x000fe200078e0010 */
[----:B------:R-:W-:-:S07]  /*2e60*/  MOV R18, 0x2e80 ;  /* 0x00002e8000127802 */ /* 0x000fce0000000f00 */
[----:B-1-3--:R-:W-:Y:S05]  /*2e70*/  CALL.REL.NOINC `($__internal_0_$__cuda_sm20_rem_u64) ;  /* 0x0000001400d47944 */ /* 0x00afea0003c00000 */
[----:B------:R-:W-:Y:S01]  /*2e80*/  IMAD.MOV.U32 R16, RZ, RZ, R22 ;  /* 0x000000ffff107224 */ /* 0x000fe200078e0016 */
[----:B------:R-:W-:-:S07]  /*2e90*/  MOV R17, R23 ;  /* 0x0000001700117202 */ /* 0x000fce0000000f00 */
.L_x_117:
[----:B------:R-:W-:Y:S05]  /*2ea0*/  BSYNC.RECONVERGENT B1 ;  /* 0x0000000000017941 */ /* 0x000fea0003800200 */
.L_x_115:
[----:B------:R-:W0:Y:S02]  /*2eb0*/  LDCU.64 UR8, c[0x0][0x380] ;  /* 0x00007000ff0877ac */ /* 0x000e240008000a00 */
[C---:B0-----:R-:W-:Y:S01]  /*2ec0*/  LEA R18, P1, R14.reuse, UR8, 0x2 ;  /* 0x000000080e127c11 */ /* 0x041fe2000f8210ff */
[----:B------:R-:W0:Y:S03]  /*2ed0*/  LDCU UR8, c[0x0][0x39c] ;  /* 0x00007380ff0877ac */ /* 0x000e260008000800 */
        /* <DEDUP_REMOVED lines=8> */
[----:B0-----:R-:W-:-:S04]  /*2f60*/  LOP3.LUT R7, R19, UR8, RZ, 0xfc, !PT ;  /* 0x0000000813077c12 */ /* 0x001fc8000f8efcff */
[----:B------:R-:W-:Y:S01]  /*2f70*/  ISETP.NE.U32.AND P2, PT, R7, RZ, PT ;  /* 0x000000ff0700720c */ /* 0x000fe20003f45070 */
[----:B------:R-:W-:-:S06]  /*2f80*/  VIADD R7, R10, 0x1 ;  /* 0x000000010a077836 */ /* 0x000fcc0000000000 */
[----:B------:R-:W-:-:S06]  /*2f90*/  @!P1 IMAD.MOV R7, RZ, RZ, R10 ;  /* 0x000000ffff079224 */ /* 0x000fcc00078e020a */
[----:B------:R-:W-:Y:S05]  /*2fa0*/  @P2 BRA `(.L_x_119) ;  /* 0x0000000000502947 */ /* 0x000fea0003800000 */
[----:B------:R-:W0:Y:S01]  /*2fb0*/  LDCU UR8, c[0x0][0x398] ;  /* 0x00007300ff0877ac */ /* 0x000e220008000800 */
[----:B------:R-:W-:Y:S01]  /*2fc0*/  IMAD.MOV.U32 R10, RZ, RZ, RZ ;  /* 0x000000ffff0a7224 */ /* 0x000fe200078e00ff */
[----:B0-----:R-:W0:Y:S01]  /*2fd0*/  I2F.U32.RP R12, UR8 ;  /* 0x00000008000c7d06 */ /* 0x001e220008209000 */
[----:B------:R-:W-:-:S07]  /*2fe0*/  ISETP.NE.U32.AND P2, PT, RZ, UR8, PT ;  /* 0x00000008ff007c0c */ /* 0x000fce000bf45070 */
[----:B0-----:R-:W0:Y:S02]  /*2ff0*/  MUFU.RCP R12, R12 ;  /* 0x0000000c000c7308 */ /* 0x001e240000001000 */
[----:B0-----:R-:W-:-:S06]  /*3000*/  VIADD R11, R12, 0xffffffe ;  /* 0x0ffffffe0c0b7836 */ /* 0x001fcc0000000000 */
[----:B------:R-:W0:Y:S02]  /*3010*/  F2I.FTZ.U32.TRUNC.NTZ R11, R11 ;  /* 0x0000000b000b7305 */ /* 0x000e24000021f000 */
[----:B0-----:R-:W-:-:S04]  /*3020*/  IMAD.MOV R15, RZ, RZ, -R11 ;  /* 0x000000ffff0f7224 */ /* 0x001fc800078e0a0b */
[----:B------:R-:W-:-:S04]  /*3030*/  IMAD R15, R15, UR8, RZ ;  /* 0x000000080f0f7c24 */ /* 0x000fc8000f8e02ff */
[----:B------:R-:W-:-:S04]  /*3040*/  IMAD.HI.U32 R10, R11, R15, R10 ;  /* 0x0000000f0b0a7227 */ /* 0x000fc800078e000a */
[----:B------:R-:W-:Y:S02]  /*3050*/  IMAD.MOV.U32 R15, RZ, RZ, RZ ;  /* 0x000000ffff0f7224 */ /* 0x000fe400078e00ff */
        /* <DEDUP_REMOVED lines=9> */
.L_x_119:
[----:B------:R-:W-:-:S07]  /*30f0*/  MOV R18, 0x3110 ;  /* 0x0000311000127802 */ /* 0x000fce0000000f00 */
[----:B-1-3--:R-:W-:Y:S05]  /*3100*/  CALL.REL.NOINC `($__internal_0_$__cuda_sm20_rem_u64) ;  /* 0x0000001400307944 */ /* 0x00afea0003c00000 */
[----:B------:R-:W-:Y:S02]  /*3110*/  IMAD.MOV.U32 R14, RZ, RZ, R22 ;  /* 0x000000ffff0e7224 */ /* 0x000fe400078e0016 */
[----:B------:R-:W-:-:S07]  /*3120*/  IMAD.MOV.U32 R15, RZ, RZ, R23 ;  /* 0x000000ffff0f7224 */ /* 0x000fce00078e0017 */
.L_x_120:
[----:B------:R-:W-:Y:S05]  /*3130*/  BSYNC.RECONVERGENT B1 ;  /* 0x0000000000017941 */ /* 0x000fea0003800200 */
.L_x_118:
[----:B------:R-:W0:Y:S01]  /*3140*/  LDCU UR8, c[0x0][0x39c] ;  /* 0x00007380ff0877ac */ /* 0x000e220008000800 */
[----:B------:R-:W-:Y:S01]  /*3150*/  IADD3 R13, P1, PT, R16, 0x85d5f, RZ ;  /* 0x00085d5f100d7810 */ /* 0x000fe20007f3e0ff */
[----:B------:R-:W-:Y:S03]  /*3160*/  BSSY.RECONVERGENT B1, `(.L_x_121) ;  /* 0x000001d000017945 */ /* 0x000fe60003800200 */
[----:B------:R-:W-:-:S04]  /*3170*/  IADD3.X R19, PT, PT, RZ, R17, RZ, P1, !PT ;  /* 0x00000011ff137210 */ /* 0x000fc80000ffe4ff */
        /* <DEDUP_REMOVED lines=23> */
.L_x_122:
[----:B------:R-:W-:-:S07]  /*32f0*/  MOV R18, 0x3310 ;  /* 0x0000331000127802 */ /* 0x000fce0000000f00 */
[----:B-1-3--:R-:W-:Y:S05]  /*3300*/  CALL.REL.NOINC `($__internal_0_$__cuda_sm20_rem_u64) ;  /* 0x0000001000b07944 */ /* 0x00afea0003c00000 */
[----:B------:R-:W-:Y:S02]  /*3310*/  IMAD.MOV.U32 R16, RZ, RZ, R22 ;  /* 0x000000ffff107224 */ /* 0x000fe400078e0016 */
[----:B------:R-:W-:-:S07]  /*3320*/  IMAD.MOV.U32 R17, RZ, RZ, R23 ;  /* 0x000000ffff117224 */ /* 0x000fce00078e0017 */
.L_x_123:
[----:B------:R-:W-:Y:S05]  /*3330*/  BSYNC.RECONVERGENT B1 ;  /* 0x0000000000017941 */ /* 0x000fea0003800200 */
.L_x_121:
[----:B------:R-:W0:Y:S02]  /*3340*/  LDCU.64 UR8, c[0x0][0x380] ;  /* 0x00007000ff0877ac */ /* 0x000e240008000a00 */
[C---:B0-----:R-:W-:Y:S01]  /*3350*/  LEA R12, P1, R24.reuse, UR8, 0x2 ;  /* 0x00000008180c7c11 */ /* 0x041fe2000f8210ff */
[----:B------:R-:W0:Y:S03]  /*3360*/  LDCU UR8, c[0x0][0x39c] ;  /* 0x00007380ff0877ac */ /* 0x000e260008000800 */
[----:B------:R-:W-:-:S06]  /*3370*/  LEA.HI.X R13, R24, UR9, R25, 0x2, P1 ;  /* 0x00000009180d7c11 */ /* 0x000fcc00088f1419 */
[----:B------:R-:W2:Y:S01]  /*3380*/  LDG.E R13, desc[UR4][R12.64] ;  /* 0x000000040c0d7981 */ /* 0x000ea2000c1e1900 */
[C---:B------:R-:W-:Y:S01]  /*3390*/  LEA R10, P2, R16.reuse, R14, 0x5 ;  /* 0x0000000e100a7211 */ /* 0x040fe200078428ff */
[----:B------:R-:W-:Y:S03]  /*33a0*/  BSSY.RECONVERGENT B1, `(.L_x_124) ;  /* 0x0000023000017945 */ /* 0x000fe60003800200 */
[----:B------:R-:W-:Y:S02]  /*33b0*/  LEA.HI.X R19, R16, R15, R17, 0x5, P2 ;  /* 0x0000000f10137211 */ /* 0x000fe400010f2c11 */
[----:B--2---:R-:W-:Y:S02]  /*33c0*/  ISETP.NE.U32.AND P1, PT, R14, R13, PT ;  /* 0x0000000d0e00720c */ /* 0x004fe40003f25070 */
[----:B------:R-:W-:-:S04]  /*33d0*/  SHF.R.S32.HI R11, RZ, 0x1f, R13 ;  /* 0x0000001fff0b7819 */ /* 0x000fc8000001140d */
[----:B------:R-:W-:Y:S02]  /*33e0*/  ISETP.NE.AND.EX P1, PT, R15, R11, PT, P1 ;  /* 0x0000000b0f00720c */ /* 0x000fe40003f25310 */
[----:B0-----:R-:W-:-:S04]  /*33f0*/  LOP3.LUT R11, R19, UR8, RZ, 0xfc, !PT ;  /* 0x00000008130b7c12 */ /* 0x001fc8000f8efcff */
[----:B------:R-:W-:Y:S01]  /*3400*/  ISETP.NE.U32.AND P2, PT, R11, RZ, PT ;  /* 0x000000ff0b00720c */ /* 0x000fe20003f45070 */
[----:B------:R-:W-:-:S06]  /*3410*/  VIADD R11, R7, 0x1 ;  /* 0x00000001070b7836 */ /* 0x000fcc0000000000 */
[----:B------:R-:W-:-:S06]  /*3420*/  @!P1 IMAD.MOV R11, RZ, RZ, R7 ;  /* 0x000000ffff0b9224 */ /* 0x000fcc00078e0207 */
[----:B------:R-:W-:Y:S05]  /*3430*/  @P2 BRA `(.L_x_125) ;  /* 0x0000000000502947 */ /* 0x000fea0003800000 */
[----:B------:R-:W0:Y:S02]  /*3440*/  LDCU UR8, c[0x0][0x398] ;  /* 0x00007300ff0877ac */ /* 0x000e240008000800 */
[----:B0-----:R-:W0:Y:S01]  /*3450*/  I2F.U32.RP R18, UR8 ;  /* 0x0000000800127d06 */ /* 0x001e220008209000 */
[----:B------:R-:W-:-:S07]  /*3460*/  ISETP.NE.U32.AND P2, PT, RZ, UR8, PT ;  /* 0x00000008ff007c0c */ /* 0x000fce000bf45070 */
[----:B0-----:R-:W0:Y:S02]  /*3470*/  MUFU.RCP R18, R18 ;  /* 0x0000001200127308 */ /* 0x001e240000001000 */
[----:B0-----:R-:W-:-:S06]  /*3480*/  IADD3 R12, PT, PT, R18, 0xffffffe, RZ ;  /* 0x0ffffffe120c7810 */ /* 0x001fcc0007ffe0ff */
        /* <DEDUP_REMOVED lines=8> */
[----:B------:R-:W-:-:S03]  /*3510*/  HFMA2 R10, -RZ, RZ, 0, 0 ;  /* 0x00000000ff0a7431 */ /* 0x000fc600000001ff */
[----:B------:R-:W-:-:S13]  /*3520*/  ISETP.GE.U32.AND P1, PT, R7, UR8, PT ;  /* 0x0000000807007c0c */ /* 0x000fda000bf26070 */
[----:B------:R-:W-:-:S05]  /*3530*/  @P1 VIADD R7, R7, -UR8 ;  /* 0x8000000807071c36 */ /* 0x000fca0008000000 */
[----:B------:R-:W-:-:S13]  /*3540*/  ISETP.GE.U32.AND P1, PT, R7, UR8, PT ;  /* 0x0000000807007c0c */ /* 0x000fda000bf26070 */
[----:B------:R-:W-:Y:S01]  /*3550*/  @P1 VIADD R7, R7, -UR8 ;  /* 0x8000000807071c36 */ /* 0x000fe20008000000 */
[----:B------:R-:W-:Y:S01]  /*3560*/  @!P2 LOP3.LUT R7, RZ, UR8, RZ, 0x33, !PT ;  /* 0x00000008ff07ac12 */ /* 0x000fe2000f8e33ff */
[----:B------:R-:W-:Y:S06]  /*3570*/  BRA `(.L_x_126) ;  /* 0x0000000000147947 */ /* 0x000fec0003800000 */
.L_x_125:
[----:B------:R-:W-:Y:S01]  /*3580*/  IMAD.MOV.U32 R13, RZ, RZ, R10 ;  /* 0x000000ffff0d7224 */ /* 0x000fe200078e000a */
[----:B------:R-:W-:-:S07]  /*3590*/  MOV R18, 0x35b0 ;  /* 0x000035b000127802 */ /* 0x000fce0000000f00 */
[----:B-1-3--:R-:W-:Y:S05]  /*35a0*/  CALL.REL.NOINC `($__internal_0_$__cuda_sm20_rem_u64) ;  /* 0x0000001000087944 */ /* 0x00afea0003c00000 */
[----:B------:R-:W-:Y:S02]  /*35b0*/  IMAD.MOV.U32 R7, RZ, RZ, R22 ;  /* 0x000000ffff077224 */ /* 0x000fe400078e0016 */
[----:B------:R-:W-:-:S07]  /*35c0*/  IMAD.MOV.U32 R10, RZ, RZ, R23 ;  /* 0x000000ffff0a7224 */ /* 0x000fce00078e0017 */
.L_x_126:
[----:B------:R-:W-:Y:S05]  /*35d0*/  BSYNC.RECONVERGENT B1 ;  /* 0x0000000000017941 */ /* 0x000fea0003800200 */
.L_x_124:
        /* <DEDUP_REMOVED lines=12> */
[----:B0-----:R-:W-:Y:S02]  /*36a0*/  VIADD R13, R17, 0xffffffe ;  /* 0x0ffffffe110d7836 */ /* 0x001fe40000000000 */
[----:B------:R-:W-:-:S04]  /*36b0*/  IMAD.MOV.U32 R17, RZ, RZ, RZ ;  /* 0x000000ffff117224 */ /* 0x000fc800078e00ff */
[----:B------:R-:W0:Y:S02]  /*36c0*/  F2I.FTZ.U32.TRUNC.NTZ R13, R13 ;  /* 0x0000000d000d7305 */ /* 0x000e24000021f000 */
[----:B0-----:R-:W-:-:S05]  /*36d0*/  IADD3 R21, PT, PT, RZ, -R13, RZ ;  /* 0x8000000dff157210 */ /* 0x001fca0007ffe0ff */
        /* <DEDUP_REMOVED lines=11> */
.L_x_128:
[----:B------:R-:W-:Y:S01]  /*3790*/  MOV R13, R19 ;  /* 0x00000013000d7202 */ /* 0x000fe20000000f00 */
[----:B------:R-:W-:Y:S01]  /*37a0*/  IMAD.MOV.U32 R19, RZ, RZ, R16 ;  /* 0x000000ffff137224 */ /* 0x000fe200078e0010 */
[----:B------:R-:W-:-:S07]  /*37b0*/  MOV R18, 0x37d0 ;  /* 0x000037d000127802 */ /* 0x000fce0000000f00 */
[----:B-1-3--:R-:W-:Y:S05]  /*37c0*/  CALL.REL.NOINC `($__internal_0_$__cuda_sm20_rem_u64) ;  /* 0x0000000c00807944 */ /* 0x00afea0003c00000 */
[----:B------:R-:W-:Y:S02]  /*37d0*/  IMAD.MOV.U32 R16, RZ, RZ, R22 ;  /* 0x000000ffff107224 */ /* 0x000fe400078e0016 */
[----:B------:R-:W-:-:S07]  /*37e0*/  IMAD.MOV.U32 R17, RZ, RZ, R23 ;  /* 0x000000ffff117224 */ /* 0x000fce00078e0017 */
.L_x_129:
[----:B------:R-:W-:Y:S05]  /*37f0*/  BSYNC.RECONVERGENT B1 ;  /* 0x0000000000017941 */ /* 0x000fea0003800200 */
.L_x_127:
[----:B------:R-:W0:Y:S02]  /*3800*/  LDCU.64 UR8, c[0x0][0x380] ;  /* 0x00007000ff0877ac */ /* 0x000e240008000a00 */
[----:B0-----:R-:W-:-:S04]  /*3810*/  LEA R12, P1, R14, UR8, 0x2 ;  /* 0x000000080e0c7c11 */ /* 0x001fc8000f8210ff */
[----:B------:R-:W-:-:S05]  /*3820*/  LEA.HI.X R13, R14, UR9, R15, 0x2, P1 ;  /* 0x000000090e0d7c11 */ /* 0x000fca00088f140f */
[----:B------:R-:W2:Y:S01]  /*3830*/  LDG.E R12, desc[UR4][R12.64] ;  /* 0x000000040c0c7981 */ /* 0x000ea2000c1e1900 */
[----:B------:R-:W-:Y:S01]  /*3840*/  VIADD R25, R11, 0x1 ;  /* 0x000000010b197836 */ /* 0x000fe20000000000 */
[----:B--2---:R-:W-:Y:S02]  /*3850*/  ISETP.NE.U32.AND P1, PT, R7, R12, PT ;  /* 0x0000000c0700720c */ /* 0x004fe40003f25070 */
[----:B------:R-:W-:-:S04]  /*3860*/  SHF.R.S32.HI R15, RZ, 0x1f, R12 ;  /* 0x0000001fff0f7819 */ /* 0x000fc8000001140c */
[----:B------:R-:W-:-:S13]  /*3870*/  ISETP.NE.AND.EX P1, PT, R10, R15, PT, P1 ;  /* 0x0000000f0a00720c */ /* 0x000fda0003f25310 */
[----:B------:R-:W-:-:S07]  /*3880*/  @!P1 IMAD.MOV R25, RZ, RZ, R11 ;  /* 0x000000ffff199224 */ /* 0x000fce00078e020b */
.L_x_105:
[----:B------:R-:W-:-:S04]  /*3890*/  ISETP.NE.U32.AND P1, PT, R2, RZ, PT ;  /* 0x000000ff0200720c */ /* 0x000fc80003f25070 */
[----:B------:R-:W-:-:S13]  /*38a0*/  ISETP.NE.AND.EX P1, PT, RZ, RZ, PT, P1 ;  /* 0x000000ffff00720c */ /* 0x000fda0003f25310 */
[----:B------:R-:W-:Y:S05]  /*38b0*/  @!P1 BRA `(.L_x_104) ;  /* 0x0000000c00149947 */ /* 0x000fea0003800000 */
[----:B------:R-:W-:-:S04]  /*38c0*/  ISETP.NE.U32.AND P1, PT, R2, 0x1, PT ;  /* 0x000000010200780c */ /* 0x000fc80003f25070 */
[----:B------:R-:W-:-:S13]  /*38d0*/  ISETP.NE.AND.EX P1, PT, RZ, RZ, PT, P1 ;  /* 0x000000ffff00720c */ /* 0x000fda0003f25310 */
        /* <DEDUP_REMOVED lines=12> */
[----:B0-----:R-:W-:Y:S01]  /*39a0*/  IADD3 R12, PT, PT, R15, 0xffffffe, RZ ;  /* 0x0ffffffe0f0c7810 */ /* 0x001fe20007ffe0ff */
[----:B------:R-:W-:-:S05]  /*39b0*/  HFMA2 R15, -RZ, RZ, 0, 0 ;  /* 0x00000000ff0f7431 */ /* 0x000fca00000001ff */
        /* <DEDUP_REMOVED lines=14> */
.L_x_132:
[----:B------:R-:W-:Y:S01]  /*3aa0*/  IMAD.MOV.U32 R13, RZ, RZ, R14 ;  /* 0x000000ffff0d7224 */ /* 0x000fe200078e000e */
[----:B------:R-:W-:-:S07]  /*3ab0*/  MOV R18, 0x3ad0 ;  /* 0x00003ad000127802 */ /* 0x000fce0000000f00 */
[----:B-1-3--:R-:W-:Y:S05]  /*3ac0*/  CALL.REL.NOINC `($__internal_0_$__cuda_sm20_rem_u64) ;  /* 0x0000000800c07944 */ /* 0x00afea0003c00000 */
[----:B------:R-:W-:Y:S02]  /*3ad0*/  IMAD.MOV.U32 R14, RZ, RZ, R22 ;  /* 0x000000ffff0e7224 */ /* 0x000fe400078e0016 */
[----:B------:R-:W-:-:S07]  /*3ae0*/  IMAD.MOV.U32 R15, RZ, RZ, R23 ;  /* 0x000000ffff0f7224 */ /* 0x000fce00078e0017 */
.L_x_133:
[----:B------:R-:W-:Y:S05]  /*3af0*/  BSYNC.RECONVERGENT B1 ;  /* 0x0000000000017941 */ /* 0x000fea0003800200 */
.L_x_131:
        /* <DEDUP_REMOVED lines=27> */
.L_x_135:
[----:B------:R-:W-:Y:S02]  /*3cb0*/  MOV R13, R16 ;  /* 0x00000010000d7202 */ /* 0x000fe40000000f00 */
[----:B------:R-:W-:-:S07]  /*3cc0*/  MOV R18, 0x3ce0 ;  /* 0x00003ce000127802 */ /* 0x000fce0000000f00 */
[----:B-1-3--:R-:W-:Y:S05]  /*3cd0*/  CALL.REL.NOINC `($__internal_0_$__cuda_sm20_rem_u64) ;  /* 0x00000008003c7944 */ /* 0x00afea0003c00000 */
[----:B------:R-:W-:Y:S02]  /*3ce0*/  IMAD.MOV.U32 R16, RZ, RZ, R22 ;  /* 0x000000ffff107224 */ /* 0x000fe400078e0016 */
[----:B------:R-:W-:-:S07]  /*3cf0*/  IMAD.MOV.U32 R17, RZ, RZ, R23 ;  /* 0x000000ffff117224 */ /* 0x000fce00078e0017 */
.L_x_136:
[----:B------:R-:W-:Y:S05]  /*3d00*/  BSYNC.RECONVERGENT B1 ;  /* 0x0000000000017941 */ /* 0x000fea0003800200 */
.L_x_134:
        /* <DEDUP_REMOVED lines=9> */
[----:B------:R-:W-:Y:S02]  /*3da0*/  ISETP.NE.U32.AND P2, PT, R10, RZ, PT ;  /* 0x000000ff0a00720c */ /* 0x000fe40003f45070 */
[----:B--2---:R-:W-:Y:S02]  /*3db0*/  ISETP.NE.U32.AND P1, PT, R14, R13, PT ;  /* 0x0000000d0e00720c */ /* 0x004fe40003f25070 */
[----:B------:R-:W-:-:S04]  /*3dc0*/  SHF.R.S32.HI R11, RZ, 0x1f, R13 ;  /* 0x0000001fff0b7819 */ /* 0x000fc8000001140d */
[----:B------:R-:W-:Y:S01]  /*3dd0*/  ISETP.NE.AND.EX P1, PT, R15, R11, PT, P1 ;  /* 0x0000000b0f00720c */ /* 0x000fe20003f25310 */
[----:B------:R-:W-:-:S12]  /*3de0*/  VIADD R11, R25, 0x1 ;  /* 0x00000001190b7836 */ /* 0x000fd80000000000 */
[----:B------:R-:W-:Y:S01]  /*3df0*/  @!P1 IMAD.MOV R11, RZ, RZ, R25 ;  /* 0x000000ffff0b9224 */ /* 0x000fe200078e0219 */
[----:B------:R-:W-:Y:S06]  /*3e00*/  @P2 BRA `(.L_x_138) ;  /* 0x0000000000502947 */ /* 0x000fec0003800000 */
[----:B------:R-:W0:Y:S02]  /*3e10*/  LDCU UR8, c[0x0][0x398] ;  /* 0x00007300ff0877ac */ /* 0x000e240008000800 */
[----:B0-----:R-:W0:Y:S01]  /*3e20*/  I2F.U32.RP R18, UR8 ;  /* 0x0000000800127d06 */ /* 0x001e220008209000 */
[----:B------:R-:W-:-:S07]  /*3e30*/  ISETP.NE.U32.AND P2, PT, RZ, UR8, PT ;  /* 0x00000008ff007c0c */ /* 0x000fce000bf45070 */
        /* <DEDUP_REMOVED lines=14> */
[----:B------:R-:W-:Y:S01]  /*3f20*/  @P1 VIADD R7, R7, -UR8 ;  /* 0x8000000807071c36 */ /* 0x000fe20008000000 */
[----:B------:R-:W-:Y:S01]  /*3f30*/  @!P2 LOP3.LUT R7, RZ, UR8, RZ, 0x33, !PT ;  /* 0x00000008ff07ac12 */ /* 0x000fe2000f8e33ff */
[----:B------:R-:W-:Y:S06]  /*3f40*/  BRA `(.L_x_139) ;  /* 0x0000000000147947 */ /* 0x000fec0003800000 */
.L_x_138:
[----:B------:R-:W-:Y:S02]  /*3f50*/  MOV R13, R7 ;  /* 0x00000007000d7202 */ /* 0x000fe40000000f00 */
[----:B------:R-:W-:-:S07]  /*3f60*/  MOV R18, 0x3f80 ;  /* 0x00003f8000127802 */ /* 0x000fce0000000f00 */
[----:B-1-3--:R-:W-:Y:S05]  /*3f70*/  CALL.REL.NOINC `($__internal_0_$__cuda_sm20_rem_u64) ;  /* 0x0000000400947944 */ /* 0x00afea0003c00000 */
[----:B------:R-:W-:Y:S02]  /*3f80*/  IMAD.MOV.U32 R7, RZ, RZ, R22 ;  /* 0x000000ffff077224 */ /* 0x000fe400078e0016 */
[----:B------:R-:W-:-:S07]  /*3f90*/  IMAD.MOV.U32 R10, RZ, RZ, R23 ;  /* 0x000000ffff0a7224 */ /* 0x000fce00078e0017 */
.L_x_139:
[----:B------:R-:W-:Y:S05]  /*3fa0*/  BSYNC.RECONVERGENT B1 ;  /* 0x0000000000017941 */ /* 0x000fea0003800200 */
.L_x_137:
        /* <DEDUP_REMOVED lines=8> */
[----:B------:R-:W-:Y:S01]  /*4030*/  HFMA2 R12, -RZ, RZ, 0, 0 ;  /* 0x00000000ff0c7431 */ /* 0x000fe200000001ff */
[----:B0-----:R-:W0:Y:S01]  /*4040*/  I2F.U32.RP R17, UR8 ;  /* 0x0000000800117d06 */ /* 0x001e220008209000 */
[----:B------:R-:W-:-:S07]  /*4050*/  ISETP.NE.U32.AND P2, PT, RZ, UR8, PT ;  /* 0x00000008ff007c0c */ /* 0x000fce000bf45070 */
[----:B0-----:R-:W0:Y:S02]  /*4060*/  MUFU.RCP R17, R17 ;  /* 0x0000001100117308 */ /* 0x001e240000001000 */
[----:B0-----:R-:W-:Y:S02]  /*4070*/  VIADD R13, R17, 0xffffffe ;  /* 0x0ffffffe110d7836 */ /* 0x001fe40000000000 */
[----:B------:R-:W-:-:S04]  /*4080*/  IMAD.MOV.U32 R17, RZ, RZ, RZ ;  /* 0x000000ffff117224 */ /* 0x000fc800078e00ff */
[----:B------:R-:W0:Y:S02]  /*4090*/  F2I.FTZ.U32.TRUNC.NTZ R13, R13 ;  /* 0x0000000d000d7305 */ /* 0x000e24000021f000 */
[----:B0-----:R-:W-:-:S04]  /*40a0*/  IMAD.MOV R21, RZ, RZ, -R13 ;  /* 0x000000ffff157224 */ /* 0x001fc800078e0a0d */
        /* <DEDUP_REMOVED lines=11> */
.L_x_141:
[----:B------:R-:W-:Y:S01]  /*4160*/  IMAD.MOV.U32 R13, RZ, RZ, R19 ;  /* 0x000000ffff0d7224 */ /* 0x000fe200078e0013 */
[----:B------:R-:W-:Y:S02]  /*4170*/  MOV R19, R16 ;  /* 0x0000001000137202 */ /* 0x000fe40000000f00 */
[----:B------:R-:W-:-:S07]  /*4180*/  MOV R18, 0x41a0 ;  /* 0x000041a000127802 */ /* 0x000fce0000000f00 */
[----:B-1-3--:R-:W-:Y:S05]  /*4190*/  CALL.REL.NOINC `($__internal_0_$__cuda_sm20_rem_u64) ;  /* 0x00000004000c7944 */ /* 0x00afea0003c00000 */
[----:B------:R-:W-:Y:S02]  /*41a0*/  IMAD.MOV.U32 R16, RZ, RZ, R22 ;  /* 0x000000ffff107224 */ /* 0x000fe400078e0016 */
[----:B------:R-:W-:-:S07]  /*41b0*/  IMAD.MOV.U32 R17, RZ, RZ, R23 ;  /* 0x000000ffff117224 */ /* 0x000fce00078e0017 */
.L_x_142:
[----:B------:R-:W-:Y:S05]  /*41c0*/  BSYNC.RECONVERGENT B1 ;  /* 0x0000000000017941 */ /* 0x000fea0003800200 */
.L_x_140:
        /* <DEDUP_REMOVED lines=9> */
.L_x_130:
[----:B------:R-:W0:Y:S02]  /*4260*/  LDCU UR8, c[0x0][0x390] ;  /* 0x00007200ff0877ac */ /* 0x000e240008000800 */
[----:B0-----:R-:W-:-:S09]  /*4270*/  ULOP3.LUT UP0, URZ, UR8, 0x1, URZ, 0xc0, !UPT ;  /* 0x0000000108ff7892 */ /* 0x001fd2000f80c0ff */
[----:B------:R-:W-:Y:S05]  /*4280*/  BRA.U !UP0, `(.L_x_104) ;  /* 0x0000000108a07547 */ /* 0x000fea000b800000 */
[----:B------:R-:W0:Y:S01]  /*4290*/  LDCU UR8, c[0x0][0x39c] ;  /* 0x00007380ff0877ac */ /* 0x000e220008000800 */
[C---:B------:R-:W-:Y:S01]  /*42a0*/  LEA R13, P1, R16.reuse, R7, 0x5 ;  /* 0x00000007100d7211 */ /* 0x040fe200078228ff */
[----:B------:R-:W-:Y:S03]  /*42b0*/  BSSY.RECONVERGENT B1, `(.L_x_143) ;  /* 0x000001b000017945 */ /* 0x000fe60003800200 */
[----:B------:R-:W-:-:S04]  /*42c0*/  LEA.HI.X R19, R16, R10, R17, 0x5, P1 ;  /* 0x0000000a10137211 */ /* 0x000fc800008f2c11 */
[----:B0-----:R-:W-:-:S04]  /*42d0*/  LOP3.LUT R11, R19, UR8, RZ, 0xfc, !PT ;  /* 0x00000008130b7c12 */ /* 0x001fc8000f8efcff */
[----:B------:R-:W-:-:S13]  /*42e0*/  ISETP.NE.U32.AND P1, PT, R11, RZ, PT ;  /* 0x000000ff0b00720c */ /* 0x000fda0003f25070 */
[----:B------:R-:W-:Y:S05]  /*42f0*/  @P1 BRA `(.L_x_144) ;  /* 0x0000000000501947 */ /* 0x000fea0003800000 */
[----:B------:R-:W0:Y:S01]  /*4300*/  LDCU UR8, c[0x0][0x398] ;  /* 0x00007300ff0877ac */ /* 0x000e220008000800 */
[----:B-1----:R-:W-:Y:S02]  /*4310*/  IMAD.MOV.U32 R8, RZ, RZ, RZ ;  /* 0x000000ffff087224 */ /* 0x002fe400078e00ff */
[----:B------:R-:W-:Y:S01]  /*4320*/  IMAD.MOV.U32 R23, RZ, RZ, RZ ;  /* 0x000000ffff177224 */ /* 0x000fe200078e00ff */
[----:B0-----:R-:W0:Y:S01]  /*4330*/  I2F.U32.RP R11, UR8 ;  /* 0x00000008000b7d06 */ /* 0x001e220008209000 */
[----:B------:R-:W-:-:S07]  /*4340*/  ISETP.NE.U32.AND P2, PT, RZ, UR8, PT ;  /* 0x00000008ff007c0c */ /* 0x000fce000bf45070 */
[----:B0-----:R-:W3:Y:S02]  /*4350*/  MUFU.RCP R11, R11 ;  /* 0x0000000b000b7308 */ /* 0x001ee40000001000 */
[----:B---3--:R-:W-:-:S06]  /*4360*/  VIADD R9, R11, 0xffffffe ;  /* 0x0ffffffe0b097836 */ /* 0x008fcc0000000000 */
        /* <DEDUP_REMOVED lines=13> */
.L_x_144:
[----:B------:R-:W-:-:S07]  /*4440*/  MOV R18, 0x4460 ;  /* 0x0000446000127802 */ /* 0x000fce0000000f00 */
[----:B-1-3--:R-:W-:Y:S05]  /*4450*/  CALL.REL.NOINC `($__internal_0_$__cuda_sm20_rem_u64) ;  /* 0x00000000005c7944 */ /* 0x00afea0003c00000 */
.L_x_145:
[----:B------:R-:W-:Y:S05]  /*4460*/  BSYNC.RECONVERGENT B1 ;  /* 0x0000000000017941 */ /* 0x000fea0003800200 */
.L_x_143:
[----:B------:R-:W0:Y:S02]  /*4470*/  LDCU.64 UR8, c[0x0][0x380] ;  /* 0x00007000ff0877ac */ /* 0x000e240008000a00 */
[----:B0-----:R-:W-:-:S04]  /*4480*/  LEA R8, P1, R7, UR8, 0x2 ;  /* 0x0000000807087c11 */ /* 0x001fc8000f8210ff */
[----:B------:R-:W-:-:S06]  /*4490*/  LEA.HI.X R9, R7, UR9, R10, 0x2, P1 ;  /* 0x0000000907097c11 */ /* 0x000fcc00088f140a */
[----:B------:R-:W2:Y:S02]  /*44a0*/  LDG.E R9, desc[UR4][R8.64] ;  /* 0x0000000408097981 */ /* 0x000ea4000c1e1900 */
[----:B--2---:R-:W-:Y:S02]  /*44b0*/  ISETP.NE.U32.AND P1, PT, R22, R9, PT ;  /* 0x000000091600720c */ /* 0x004fe40003f25070 */
[----:B------:R-:W-:-:S04]  /*44c0*/  SHF.R.S32.HI R7, RZ, 0x1f, R9 ;  /* 0x0000001fff077819 */ /* 0x000fc80000011409 */
[----:B------:R-:W-:Y:S02]  /*44d0*/  ISETP.NE.AND.EX P1, PT, R23, R7, PT, P1 ;  /* 0x000000071700720c */ /* 0x000fe40003f25310 */
[----:B------:R-:W-:-:S11]  /*44e0*/  IADD3 R7, PT, PT, R25, 0x1, RZ ;  /* 0x0000000119077810 */ /* 0x000fd60007ffe0ff */
[----:B------:R-:W-:-:S04]  /*44f0*/  @!P1 IMAD.MOV R7, RZ, RZ, R25 ;  /* 0x000000ffff079224 */ /* 0x000fc800078e0219 */
[----:B------:R-:W-:-:S07]  /*4500*/  IMAD.MOV.U32 R25, RZ, RZ, R7 ;  /* 0x000000ffff197224 */ /* 0x000fce00078e0007 */
.L_x_104:
[----:B------:R-:W-:Y:S05]  /*4510*/  @!P0 BRA `(.L_x_146) ;  /* 0xffffffbc00288947 */ /* 0x000fea000383ffff */
.L_x_53:
[----:B------:R-:W-:Y:S05]  /*4520*/  BSYNC.RECONVERGENT B0 ;  /* 0x0000000000007941 */ /* 0x000fea0003800200 */
.L_x_52:
[----:B------:R-:W0:Y:S01]  /*4530*/  LDC.64 R2, c[0x0][0x398] ;  /* 0x0000e600ff027b82 */ /* 0x000e220000000a00 */
[----:B------:R-:W2:Y:S01]  /*4540*/  LDCU.64 UR8, c[0x0][0x388] ;  /* 0x00007100ff0877ac */ /* 0x000ea20008000a00 */
[----:B------:R-:W-:Y:S01]  /*4550*/  ISETP.GE.AND P0, PT, R25, 0x1, PT ;  /* 0x000000011900780c */ /* 0x000fe20003f06270 */
[----:B--2---:R-:W-:Y:S01]  /*4560*/  IMAD.U32 R0, RZ, RZ, UR9 ;  /* 0x00000009ff007e24 */ /* 0x004fe2000f8e00ff */
[----:B0-----:R-:W-:-:S04]  /*4570*/  ISETP.GE.U32.AND P1, PT, R2, UR8, PT ;  /* 0x0000000802007c0c */ /* 0x001fc8000bf26070 */
[----:B------:R-:W-:-:S13]  /*4580*/  ISETP.LE.U32.OR.EX P0, PT, R0, R3, !P0, P1 ;  /* 0x000000030000720c */ /* 0x000fda0004703510 */
[----:B------:R-:W-:Y:S05]  /*4590*/  @P0 EXIT ;  /* 0x000000000000094d */ /* 0x000fea0003800000 */
[----:B------:R-:W0:Y:S02]  /*45a0*/  LDC.64 R2, c[0x0][0x380] ;  /* 0x0000e000ff027b82 */ /* 0x000e240000000a00 */
[----:B0-----:R-:W-:Y:S01]  /*45b0*/  STG.E desc[UR4][R2.64], R25 ;  /* 0x0000001902007986 */ /* 0x001fe2000c101904 */
[----:B------:R-:W-:Y:S05]  /*45c0*/  EXIT ;  /* 0x000000000000794d */ /* 0x000fea0003800000 */
        .weak           $__internal_0_$__cuda_sm20_rem_u64
        .type           $__internal_0_$__cuda_sm20_rem_u64,@function
        .size           $__internal_0_$__cuda_sm20_rem_u64,(.L_x_204 - $__internal_0_$__cuda_sm20_rem_u64)
$__internal_0_$__cuda_sm20_rem_u64:
[----:B------:R-:W0:Y:S08]  /*45d0*/  I2F.U64.RP R20, R8 ;  /* 0x0000000800147312 */ /* 0x000e300000309000 */
[----:B0-----:R-:W0:Y:S02]  /*45e0*/  MUFU.RCP R22, R20 ;  /* 0x0000001400167308 */ /* 0x001e240000001000 */
[----:B0-----:R-:W-:-:S06]  /*45f0*/  VIADD R22, R22, 0x1ffffffe ;  /* 0x1ffffffe16167836 */ /* 0x001fcc0000000000 */
[----:B------:R-:W0:Y:S02]  /*4600*/  F2I.U64.TRUNC R26, R22 ;  /* 0x00000016001a7311 */ /* 0x000e24000020d800 */
[----:B0-----:R-:W-:-:S04]  /*4610*/  IMAD.WIDE.U32 R30, R26, R8, RZ ;  /* 0x000000081a1e7225 */ /* 0x001fc800078e00ff */
[C---:B------:R-:W-:Y:S01]  /*4620*/  IMAD R21, R26.reuse, R9, R31 ;  /* 0x000000091a157224 */ /* 0x040fe200078e021f */
[----:B------:R-:W-:Y:S02]  /*4630*/  IADD3 R23, P1, PT, RZ, -R30, RZ ;  /* 0x8000001eff177210 */ /* 0x000fe40007f3e0ff */
[----:B------:R-:W-:Y:S01]  /*4640*/  MOV R31, R26 ;  /* 0x0000001a001f7202 */ /* 0x000fe20000000f00 */
[----:B------:R-:W-:Y:S02]  /*4650*/  IMAD R21, R27, R8, R21 ;  /* 0x000000081b157224 */ /* 0x000fe400078e0215 */
[----:B------:R-:W-:-:S04]  /*4660*/  IMAD.HI.U32 R30, R26, R23, RZ ;  /* 0x000000171a1e7227 */ /* 0x000fc800078e00ff */
[----:B------:R-:W-:-:S04]  /*4670*/  IMAD.X R21, RZ, RZ, ~R21, P1 ;  /* 0x000000ffff157224 */ /* 0x000fc800008e0e15 */
[----:B------:R-:W-:-:S04]  /*4680*/  IMAD.WIDE.U32 R30, P1, R26, R21, R30 ;  /* 0x000000151a1e7225 */ /* 0x000fc8000782001e */
[C---:B------:R-:W-:Y:S02]  /*4690*/  IMAD R20, R27.reuse, R21, RZ ;  /* 0x000000151b147224 */ /* 0x040fe400078e02ff */
[----:B------:R-:W-:-:S04]  /*46a0*/  IMAD.HI.U32 R23, P2, R27, R23, R30 ;  /* 0x000000171b177227 */ /* 0x000fc8000784001e */
[----:B------:R-:W-:Y:S01]  /*46b0*/  IMAD.HI.U32 R21, R27, R21, RZ ;  /* 0x000000151b157227 */ /* 0x000fe200078e00ff */
[----:B------:R-:W-:-:S03]  /*46c0*/  IADD3 R31, P3, PT, R20, R23, RZ ;  /* 0x00000017141f7210 */ /* 0x000fc60007f7e0ff */
[----:B------:R-:W-:Y:S02]  /*46d0*/  IMAD.X R21, R21, 0x1, R27, P1 ;  /* 0x0000000115157824 */ /* 0x000fe400008e061b */
[----:B------:R-:W-:-:S03]  /*46e0*/  IMAD.WIDE.U32 R26, R31, R8, RZ ;  /* 0x000000081f1a7225 */ /* 0x000fc600078e00ff */
[----:B------:R-:W-:Y:S01]  /*46f0*/  IADD3.X R21, PT, PT, RZ, RZ, R21, P3, P2 ;  /* 0x000000ffff157210 */ /* 0x000fe20001fe4415 */
[----:B------:R-:W-:Y:S01]  /*4700*/  IMAD R22, R31, R9, R27 ;  /* 0x000000091f167224 */ /* 0x000fe200078e021b */
[----:B------:R-:W-:Y:S01]  /*4710*/  IADD3 R26, P1, PT, RZ, -R26, RZ ;  /* 0x8000001aff1a7210 */ /* 0x000fe20007f3e0ff */
[----:B------:R-:W-:Y:S02]  /*4720*/  IMAD.MOV.U32 R27, RZ, RZ, RZ ;  /* 0x000000ffff1b7224 */ /* 0x000fe400078e00ff */
        /* <DEDUP_REMOVED lines=9> */
[----:B------:R-:W-:-:S03]  /*47c0*/  IMAD.HI.U32 R26, R20, R13, RZ ;  /* 0x0000000d141a7227 */ /* 0x000fc600078e00ff */
[----:B------:R-:W-:Y:S01]  /*47d0*/  IADD3.X R22, PT, PT, RZ, RZ, R22, P3, P2 ;  /* 0x000000ffff167210 */ /* 0x000fe20001fe4416 */
[----:B------:R-:W-:-:S04]  /*47e0*/  IMAD.WIDE.U32 R26, R20, R19, R26 ;  /* 0x00000013141a7225 */ /* 0x000fc800078e001a */
[C---:B------:R-:W-:Y:S02]  /*47f0*/  IMAD R20, R22.reuse, R19, RZ ;  /* 0x0000001316147224 */ /* 0x040fe400078e02ff */
[----:B------:R-:W-:-:S04]  /*4800*/  IMAD.HI.U32 R21, P1, R22, R13, R26 ;  /* 0x0000000d16157227 */ /* 0x000fc8000782001a */
[----:B------:R-:W-:Y:S01]  /*4810*/  IMAD.HI.U32 R22, R22, R19, RZ ;  /* 0x0000001316167227 */ /* 0x000fe200078e00ff */
[----:B------:R-:W-:-:S03]  /*4820*/  IADD3 R20, P2, PT, R20, R21, RZ ;  /* 0x0000001514147210 */ /* 0x000fc60007f5e0ff */
[----:B------:R-:W-:Y:S02]  /*4830*/  IMAD.X R21, RZ, RZ, R22, P1 ;  /* 0x000000ffff157224 */ /* 0x000fe400008e0616 */
[----:B------:R-:W-:-:S03]  /*4840*/  IMAD.WIDE.U32 R22, R20, R8, RZ ;  /* 0x0000000814167225 */ /* 0x000fc600078e00ff */
[----:B------:R-:W-:Y:S01]  /*4850*/  IADD3.X R21, PT, PT, RZ, R21, RZ, P2, !PT ;  /* 0x00000015ff157210 */ /* 0x000fe200017fe4ff */
[----:B------:R-:W-:Y:S01]  /*4860*/  IMAD R20, R20, R9, R23 ;  /* 0x0000000914147224 */ /* 0x000fe200078e0217 */
[----:B------:R-:W-:-:S03]  /*4870*/  IADD3 R13, P2, PT, -R22, R13, RZ ;  /* 0x0000000d160d7210 */ /* 0x000fc60007f5e1ff */
[-C--:B------:R-:W-:Y:S01]  /*4880*/  IMAD R20, R21, R8.reuse, R20 ;  /* 0x0000000815147224 */ /* 0x080fe200078e0214 */
[----:B------:R-:W-:-:S03]  /*4890*/  ISETP.GE.U32.AND P1, PT, R13, R8, PT ;  /* 0x000000080d00720c */ /* 0x000fc60003f26070 */
[----:B------:R-:W-:Y:S01]  /*48a0*/  IMAD.X R20, R19, 0x1, ~R20, P2 ;  /* 0x0000000113147824 */ /* 0x000fe200010e0e14 */
[----:B------:R-:W-:-:S04]  /*48b0*/  IADD3 R22, P2, PT, -R8, R13, RZ ;  /* 0x0000000d08167210 */ /* 0x000fc80007f5e1ff */
[C---:B------:R-:W-:Y:S01]  /*48c0*/  ISETP.GE.U32.AND.EX P1, PT, R20.reuse, R9, PT, P1 ;  /* 0x000000091400720c */ /* 0x040fe20003f26110 */
[----:B------:R-:W-:Y:S01]  /*48d0*/  IMAD.X R19, R20, 0x1, ~R9, P2 ;  /* 0x0000000114137824 */ /* 0x000fe200010e0e09 */
[----:B------:R-:W-:Y:S02]  /*48e0*/  ISETP.NE.U32.AND P2, PT, R8, RZ, PT ;  /* 0x000000ff0800720c */ /* 0x000fe40003f45070 */
[----:B------:R-:W-:Y:S02]  /*48f0*/  SEL R13, R22, R13, P1 ;  /* 0x0000000d160d7207 */ /* 0x000fe40000800000 */
[----:B------:R-:W-:Y:S02]  /*4900*/  SEL R20, R19, R20, P1 ;  /* 0x0000001413147207 */ /* 0x000fe40000800000 */
[----:B------:R-:W-:Y:S02]  /*4910*/  IADD3 R22, P3, PT, -R8, R13, RZ ;  /* 0x0000000d08167210 */ /* 0x000fe40007f7e1ff */
[----:B------:R-:W-:-:S02]  /*4920*/  ISETP.GE.U32.AND P1, PT, R13, R8, PT ;  /* 0x000000080d00720c */ /* 0x000fc40003f26070 */
[----:B------:R-:W-:Y:S01]  /*4930*/  ISETP.NE.AND.EX P2, PT, R9, RZ, PT, P2 ;  /* 0x000000ff0900720c */ /* 0x000fe20003f45320 */
[C---:B------:R-:W-:Y:S01]  /*4940*/  IMAD.X R19, R20.reuse, 0x1, ~R9, P3 ;  /* 0x0000000114137824 */ /* 0x040fe200018e0e09 */
[----:B------:R-:W-:-:S04]  /*4950*/  ISETP.GE.U32.AND.EX P1, PT, R20, R9, PT, P1 ;  /* 0x000000091400720c */ /* 0x000fc80003f26110 */
[----:B------:R-:W-:Y:S02]  /*4960*/  SEL R19, R19, R20, P1 ;  /* 0x0000001413137207 */ /* 0x000fe40000800000 */
[----:B------:R-:W-:Y:S02]  /*4970*/  SEL R22, R22, R13, P1 ;  /* 0x0000000d16167207 */ /* 0x000fe40000800000 */
[----:B------:R-:W-:Y:S01]  /*4980*/  SEL R23, R19, 0xffffffff, P2 ;  /* 0xffffffff13177807 */ /* 0x000fe20001000000 */
[----:B------:R-:W-:Y:S01]  /*4990*/  IMAD.MOV.U32 R19, RZ, RZ, 0x0 ;  /* 0x00000000ff137424 */ /* 0x000fe200078e00ff */
[----:B------:R-:W-:-:S03]  /*49a0*/  SEL R22, R22, 0xffffffff, P2 ;  /* 0xffffffff16167807 */ /* 0x000fc60001000000 */
[----:B------:R-:W-:Y:S05]  /*49b0*/  RET.REL.NODEC R18 `(_Z16gpu_rndrd_kernelPimmm) ;  /* 0xffffffb412907950 */ /* 0x000fea0003c3ffff */
.L_x_147:
        /* <DEDUP_REMOVED lines=12> */
.L_x_204:


//--------------------- .text._Z16gpu_rndwr_kernelPimmm --------------------------
	.section	.text._Z16gpu_rndwr_kernelPimmm,"ax",@progbits
	.align	128
        .global         _Z16gpu_rndwr_kernelPimmm
        .type           _Z16gpu_rndwr_kernelPimmm,@function
        .size           _Z16gpu_rndwr_kernelPimmm,(.L_x_205 - _Z16gpu_rndwr_kernelPimmm)
        .other          _Z16gpu_rndwr_kernelPimmm,@"STO_CUDA_ENTRY STV_DEFAULT"
_Z16gpu_rndwr_kernelPimmm:
.text._Z16gpu_rndwr_kernelPimmm:
[----:B------:R-:W-:Y:S01]  /*0000*/  LDC R1, c[0x0][0x37c] ;  /* 0x0000df00ff017b82 */ /* 0x000fe20000000800 */
[----:B------:R-:W0:Y:S07]  /*0010*/  S2R R3, SR_TID.X ;  /* 0x0000000000037919 */ /* 0x000e2e0000002100 */
[----:B------:R-:W0:Y:S01]  /*0020*/  S2UR UR4, SR_CTAID.X ;  /* 0x00000000000479c3 */ /* 0x000e220000002500 */
[----:B------:R-:W1:Y:S01]  /*0030*/  LDCU.64 UR6, c[0x0][0x398] ;  /* 0x00007300ff0677ac */ /* 0x000e620008000a00 */
[----:B------:R-:W2:Y:S06]  /*0040*/  LDCU.64 UR8, c[0x0][0x388] ;  /* 0x00007100ff0877ac */ /* 0x000eac0008000a00 */
[----:B------:R-:W0:Y:S01]  /*0050*/  LDC R0, c[0x0][0x360] ;  /* 0x0000d800ff007b82 */ /* 0x000e220000000800 */
[----:B--2---:R-:W-:Y:S01]  /*0060*/  ISETP.EQ.U32.AND P1, PT, RZ, UR8, PT ;  /* 0x00000008ff007c0c */ /* 0x004fe2000bf22070 */
[----:B0-----:R-:W-:-:S05]  /*0070*/  IMAD R0, R0, UR4, R3 ;  /* 0x0000000400007c24 */ /* 0x001fca000f8e0203 */
[----:B-1----:R-:W-:-:S04]  /*0080*/  ISETP.GE.U32.AND P0, PT, R0, UR6, PT ;  /* 0x0000000600007c0c */ /* 0x002fc8000bf06070 */
[----:B------:R-:W-:-:S04]  /*0090*/  ISETP.GE.U32.AND.EX P0, PT, RZ, UR7, PT, P0 ;  /* 0x00000007ff007c0c */ /* 0x000fc8000bf06100 */
[----:B------:R-:W-:-:S13]  /*00a0*/  ISETP.EQ.OR.EX P0, PT, RZ, UR9, P0, P1 ;  /* 0x00000009ff007c0c */ /* 0x000fda0008702710 */
[----:B------:R-:W-:Y:S05]  /*00b0*/  @P0 EXIT ;  /* 0x000000000000094d */ /* 0x000fea0003800000 */
[----:B------:R-:W0:Y:S02]  /*00c0*/  LDCU.64 UR4, c[0x0][0x390] ;  /* 0x00007200ff0477ac */ /* 0x000e240008000a00 */
[----:B0-----:R-:W-:-:S04]  /*00d0*/  ISETP.NE.U32.AND P0, PT, RZ, UR4, PT ;  /* 0x00000004ff007c0c */ /* 0x001fc8000bf05070 */
[----:B------:R-:W-:-:S13]  /*00e0*/  ISETP.NE.AND.EX P0, PT, RZ, UR5, PT, P0 ;  /* 0x00000005ff007c0c */ /* 0x000fda000bf05300 */
[----:B------:R-:W-:Y:S05]  /*00f0*/  @!P0 EXIT ;  /* 0x000000000000894d */ /* 0x000fea0003800000 */
[----:B------:R-:W-:Y:S01]  /*0100*/  SHF.R.U64 R2, R0, 0x5, RZ ;  /* 0x0000000500027819 */ /* 0x000fe200000012ff */
[----:B------:R-:W-:Y:S02]  /*0110*/  ULOP3.LUT UR13, UR4, 0x3, URZ, 0xc0, !UPT ;  /* 0x00000003040d7892 */ /* 0x000fe4000f8ec0ff */
[----:B------:R-:W-:Y:S01]  /*0120*/  ULOP3.LUT UR9, UR4, 0xfffffffc, URZ, 0xc0, !UPT ;  /* 0xfffffffc04097892 */ /* 0x000fe2000f8ec0ff */
[----:B------:R-:W-:Y:S01]  /*0130*/  IADD3 R2, P0, PT, R2, 0x60f3, RZ ;  /* 0x000060f302027810 */ /* 0x000fe20007f1e0ff */
[----:B------:R-:W0:Y:S04]  /*0140*/  LDCU.64 UR10, c[0x0][0x358] ;  /* 0x00006b00ff0a77ac */ /* 0x000e280008000a00 */
[----:B------:R-:W-:Y:S01]  /*0150*/  IMAD.X R3, RZ, RZ, RZ, P0 ;  /* 0x000000ffff037224 */ /* 0x000fe200000e06ff */
[----:B------:R-:W-:Y:S01]  /*0160*/  UMOV UR4, URZ ;  /* 0x000000ff00047c82 */ /* 0x000fe20008000000 */
[----:B------:R-:W-:-:S06]  /*0170*/  UMOV UR5, URZ ;  /* 0x000000ff00057c82 */ /* 0x000fcc0008000000 */
.L_x_191:
[----:B-1----:R-:W1:Y:S01]  /*0180*/  LDCU.64 UR14, c[0x0][0x390] ;  /* 0x00007200ff0e77ac */ /* 0x002e620008000a00 */
[----:B------:R-:W-:Y:S01]  /*0190*/  IMAD.MOV.U32 R16, RZ, RZ, R2 ;  /* 0x000000ffff107224 */ /* 0x000fe200078e0002 */
[----:B-----5:R-:W-:Y:S01]  /*01a0*/  MOV R10, R0 ;  /* 0x00000000000a7202 */ /* 0x020fe20000000f00 */
[----:B------:R-:W-:Y:S01]  /*01b0*/  IMAD.MOV.U32 R17, RZ, RZ, R3 ;  /* 0x000000ffff117224 */ /* 0x000fe200078e0003 */
[----:B--2---:R-:W2:Y:S01]  /*01c0*/  LDCU.64 UR16, c[0x0][0x388] ;  /* 0x00007100ff1077ac */ /* 0x004ea20008000a00 */
[----:B------:R-:W-:Y:S01]  /*01d0*/  IMAD.MOV.U32 R11, RZ, RZ, RZ ;  /* 0x000000ffff0b7224 */ /* 0x000fe200078e00ff */
[----:B------:R-:W-:Y:S01]  /*01e0*/  UIADD3 UR4, UP1, UPT, UR4, 0x1, URZ ;  /* 0x0000000104047890 */ /* 0x000fe2000ff3e0ff */
[----:B------:R-:W3:Y:S03]  /*01f0*/  LDCU.64 UR6, c[0x0][0x398] ;  /* 0x00007300ff0677ac */ /* 0x000ee60008000a00 */
[----:B------:R-:W-:-:S02]  /*0200*/  UIADD3.X UR5, UPT, UPT, URZ, UR5, URZ, UP1, !UPT ;  /* 0x00000005ff057290 */ /* 0x000fc40008ffe4ff */
[----:B-1----:R-:W-:-:S04]  /*0210*/  UISETP.GE.U32.AND UP0, UPT, UR14, 0x4, UPT ;  /* 0x000000040e00788c */ /* 0x002fc8000bf06070 */
[----:B------:R-:W-:Y:S02]  /*0220*/  UISETP.GE.U32.AND.EX UP0, UPT, UR15, URZ, UPT, UP0 ;  /* 0x000000ff0f00728c */ /* 0x000fe4000bf06100 */
[----:B--2---:R-:W-:-:S04]  /*0230*/  UISETP.GE.U32.AND UP1, UPT, UR4, UR16, UPT ;  /* 0x000000100400728c */ /* 0x004fc8000bf26070 */
[----:B------:R-:W-:-:S03]  /*0240*/  UISETP.GE.U32.AND.EX UP1, UPT, UR5, UR17, UPT, UP1 ;  /* 0x000000110500728c */ /* 0x000fc6000bf26110 */
[----:B---3--:R-:W-:Y:S08]  /*0250*/  BRA.U !UP0, `(.L_x_148) ;  /* 0x0000001108447547 */ /* 0x008ff0000b800000 */
[----:B------:R-:W1:Y:S01]  /*0260*/  LDCU UR12, c[0x0][0x394] ;  /* 0x00007280ff0c77ac */ /* 0x000e620008000800 */
[----:B------:R-:W2:Y:S01]  /*0270*/  LDCU UR16, c[0x0][0x39c] ;  /* 0x00007380ff1077ac */ /* 0x000ea20008000800 */
[----:B------:R-:W3:Y:S01]  /*0280*/  LDCU UR17, c[0x0][0x398] ;  /* 0x00007300ff1177ac */ /* 0x000ee20008000800 */
[----:B------:R-:W4:Y:S01]  /*0290*/  LDCU.64 UR14, c[0x0][0x380] ;  /* 0x00007000ff0e77ac */ /* 0x000f220008000a00 */
[----:B------:R-:W-:-:S05]  /*02a0*/  UMOV UR8, UR9 ;  /* 0x0000000900087c82 */ /* 0x000fca0008000000 */
.L_x_173:
[C---:B------:R-:W-:Y:S01]  /*02b0*/  LEA R14, P0, R16.reuse, R10, 0x5 ;  /* 0x0000000a100e7211 */ /* 0x040fe200078028ff */
[----:B------:R-:W-:Y:S01]  /*02c0*/  UIADD3 UR8, UP0, UPT, UR8, -0x4, URZ ;  /* 0xfffffffc08087890 */ /* 0x000fe2000ff1e0ff */
[----:B------:R-:W-:Y:S02]  /*02d0*/  BSSY.RECONVERGENT B0, `(.L_x_149) ;  /* 0x0000020000007945 */ /* 0x000fe40003800200 */
[----:B-----5:R-:W-:Y:S01]  /*02e0*/  LEA.HI.X R5, R16, R11, R17, 0x5, P0 ;  /* 0x0000000b10057211 */ /* 0x020fe200000f2c11 */
[----:B-1----:R-:W-:Y:S02]  /*02f0*/  UIADD3.X UR12, UPT, UPT, UR12, -0x1, URZ, UP0, !UPT ;  /* 0xffffffff0c0c7890 */ /* 0x002fe400087fe4ff */
[----:B------:R-:W-:Y:S01]  /*0300*/  UISETP.NE.U32.AND UP0, UPT, UR8, URZ, UPT ;  /* 0x000000ff0800728c */ /* 0x000fe2000bf05070 */
[----:B--2---:R-:W-:-:S03]  /*0310*/  LOP3.LUT R4, R5, UR16, RZ, 0xfc, !PT ;  /* 0x0000001005047c12 */ /* 0x004fc6000f8efcff */
[----:B------:R-:W-:Y:S01]  /*0320*/  UISETP.NE.AND.EX UP0, UPT, UR12, URZ, UPT, UP0 ;  /* 0x000000ff0c00728c */ /* 0x000fe2000bf05300 */
[----:B------:R-:W-:-:S13]  /*0330*/  ISETP.NE.U32.AND P0, PT, R4, RZ, PT ;  /* 0x000000ff0400720c */ /* 0x000fda0003f05070 */
[----:B------:R-:W-:Y:S05]  /*0340*/  @P0 BRA `(.L_x_150) ;  /* 0x00000000004c0947 */ /* 0x000fea0003800000 */
[----:B---3--:R-:W1:Y:S01]  /*0350*/  I2F.U32.RP R6, UR17 ;  /* 0x0000001100067d06 */ /* 0x008e620008209000 */
[----:B------:R-:W-:Y:S02]  /*0360*/  ISETP.NE.U32.AND P1, PT, RZ, UR17, PT ;  /* 0x00000011ff007c0c */ /* 0x000fe4000bf25070 */
[----:B------:R-:W-:-:S05]  /*0370*/  MOV R15, RZ ;  /* 0x000000ff000f7202 */ /* 0x000fca0000000f00 */
[----:B-1----:R-:W1:Y:S02]  /*0380*/  MUFU.RCP R6, R6 ;  /* 0x0000000600067308 */ /* 0x002e640000001000 */
[----:B-1----:R-:W-:-:S06]  /*0390*/  VIADD R4, R6, 0xffffffe ;  /* 0x0ffffffe06047836 */ /* 0x002fcc0000000000 */
[----:B------:R1:W2:Y:S02]  /*03a0*/  F2I.FTZ.U32.TRUNC.NTZ R5, R4 ;  /* 0x0000000400057305 */ /* 0x0002a4000021f000 */
[----:B-1----:R-:W-:Y:S02]  /*03b0*/  HFMA2 R4, -RZ, RZ, 0, 0 ;  /* 0x00000000ff047431 */ /* 0x002fe400000001ff */
        /* <DEDUP_REMOVED lines=12> */
.L_x_150:
[----:B------:R-:W-:Y:S01]  /*0480*/  IMAD.MOV.U32 R4, RZ, RZ, R14 ;  /* 0x000000ffff047224 */ /* 0x000fe200078e000e */
[----:B------:R-:W-:-:S07]  /*0490*/  MOV R6, 0x4b0 ;  /* 0x000004b000067802 */ /* 0x000fce0000000f00 */
[----:B0--34-:R-:W-:Y:S05]  /*04a0*/  CALL.REL.NOINC `($__internal_1_$__cuda_sm20_rem_u64) ;  /* 0x0000001800a07944 */ /* 0x019fea0003c00000 */
[----:B------:R-:W-:Y:S02]  /*04b0*/  IMAD.MOV.U32 R14, RZ, RZ, R4 ;  /* 0x000000ffff0e7224 */ /* 0x000fe400078e0004 */
[----:B------:R-:W-:-:S07]  /*04c0*/  IMAD.MOV.U32 R15, RZ, RZ, R5 ;  /* 0x000000ffff0f7224 */ /* 0x000fce00078e0005 */
.L_x_151:
[----:B0---4-:R-:W-:Y:S05]  /*04d0*/  BSYNC.RECONVERGENT B0 ;  /* 0x0000000000007941 */ /* 0x011fea0003800200 */
.L_x_149:
[----:B------:R-:W-:Y:S01]  /*04e0*/  IADD3 R7, P0, PT, R16, 0x85d5f, RZ ;  /* 0x00085d5f10077810 */ /* 0x000fe20007f1e0ff */
[----:B------:R-:W-:Y:S03]  /*04f0*/  BSSY.RECONVERGENT B0, `(.L_x_152) ;  /* 0x000001d000007945 */ /* 0x000fe60003800200 */
[----:B------:R-:W-:-:S04]  /*0500*/  IADD3.X R5, PT, PT, RZ, R17, RZ, P0, !PT ;  /* 0x00000011ff057210 */ /* 0x000fc800007fe4ff */
[----:B------:R-:W-:-:S04]  /*0510*/  LOP3.LUT R4, R5, UR16, RZ, 0xfc, !PT ;  /* 0x0000001005047c12 */ /* 0x000fc8000f8efcff */
[----:B------:R-:W-:-:S13]  /*0520*/  ISETP.NE.U32.AND P0, PT, R4, RZ, PT ;  /* 0x000000ff0400720c */ /* 0x000fda0003f05070 */
[----:B------:R-:W-:Y:S05]  /*0530*/  @P0 BRA `(.L_x_153) ;  /* 0x00000000004c0947 */ /* 0x000fea0003800000 */
[----:B------:R-:W0:Y:S01]  /*0540*/  I2F.U32.RP R6, UR17 ;  /* 0x0000001100067d06 */ /* 0x000e220008209000 */
[----:B------:R-:W-:Y:S01]  /*0550*/  IMAD.MOV.U32 R4, RZ, RZ, RZ ;  /* 0x000000ffff047224 */ /* 0x000fe200078e00ff */
[----:B------:R-:W-:Y:S01]  /*0560*/  ISETP.NE.U32.AND P1, PT, RZ, UR17, PT ;  /* 0x00000011ff007c0c */ /* 0x000fe2000bf25070 */
[----:B------:R-:W-:-:S05]  /*0570*/  IMAD.MOV.U32 R17, RZ, RZ, RZ ;  /* 0x000000ffff117224 */ /* 0x000fca00078e00ff */
[----:B0-----:R-:W0:Y:S02]  /*0580*/  MUFU.RCP R6, R6 ;  /* 0x0000000600067308 */ /* 0x001e240000001000 */
[----:B0-----:R-:W-:-:S06]  /*0590*/  VIADD R5, R6, 0xffffffe ;  /* 0x0ffffffe06057836 */ /* 0x001fcc0000000000 */
[----:B------:R-:W0:Y:S02]  /*05a0*/  F2I.FTZ.U32.TRUNC.NTZ R5, R5 ;  /* 0x0000000500057305 */ /* 0x000e24000021f000 */
[----:B0-----:R-:W-:-:S04]  /*05b0*/  IMAD.MOV R9, RZ, RZ, -R5 ;  /* 0x000000ffff097224 */ /* 0x001fc800078e0a05 */
        /* <DEDUP_REMOVED lines=11> */
.L_x_153:
[----:B------:R-:W-:Y:S02]  /*0670*/  MOV R4, R7 ;  /* 0x0000000700047202 */ /* 0x000fe40000000f00 */
[----:B------:R-:W-:-:S07]  /*0680*/  MOV R6, 0x6a0 ;  /* 0x000006a000067802 */ /* 0x000fce0000000f00 */
[----:B------:R-:W-:Y:S05]  /*0690*/  CALL.REL.NOINC `($__internal_1_$__cuda_sm20_rem_u64) ;  /* 0x0000001800247944 */ /* 0x000fea0003c00000 */
[----:B------:R-:W-:Y:S02]  /*06a0*/  IMAD.MOV.U32 R16, RZ, RZ, R4 ;  /* 0x000000ffff107224 */ /* 0x000fe400078e0004 */
[----:B------:R-:W-:-:S07]  /*06b0*/  IMAD.MOV.U32 R17, RZ, RZ, R5 ;  /* 0x000000ffff117224 */ /* 0x000fce00078e0005 */
.L_x_154:
[----:B------:R-:W-:Y:S05]  /*06c0*/  BSYNC.RECONVERGENT B0 ;  /* 0x0000000000007941 */ /* 0x000fea0003800200 */
.L_x_152:
[C---:B------:R-:W-:Y:S01]  /*06d0*/  LEA R4, P0, R10.reuse, UR14, 0x2 ;  /* 0x0000000e0a047c11 */ /* 0x040fe2000f8010ff */
[----:B------:R-:W-:Y:S03]  /*06e0*/  BSSY.RECONVERGENT B0, `(.L_x_155) ;  /* 0x0000021000007945 */ /* 0x000fe60003800200 */
[----:B------:R-:W-:Y:S02]  /*06f0*/  LEA.HI.X R5, R10, UR15, R11, 0x2, P0 ;  /* 0x0000000f0a057c11 */ /* 0x000fe400080f140b */
[----:B------:R-:W-:-:S03]  /*0700*/  LEA R7, P0, R16, R14, 0x5 ;  /* 0x0000000e10077211 */ /* 0x000fc600078028ff */
[----:B------:R0:W-:Y:S01]  /*0710*/  STG.E desc[UR10][R4.64], R14 ;  /* 0x0000000e04007986 */ /* 0x0001e2000c10190a */
[----:B------:R-:W-:-:S04]  /*0720*/  LEA.HI.X R8, R16, R15, R17, 0x5, P0 ;  /* 0x0000000f10087211 */ /* 0x000fc800000f2c11 */
[----:B------:R-:W-:-:S04]  /*0730*/  LOP3.LUT R6, R8, UR16, RZ, 0xfc, !PT ;  /* 0x0000001008067c12 */ /* 0x000fc8000f8efcff */
[----:B------:R-:W-:-:S13]  /*0740*/  ISETP.NE.U32.AND P0, PT, R6, RZ, PT ;  /* 0x000000ff0600720c */ /* 0x000fda0003f05070 */
[----:B0-----:R-:W-:Y:S05]  /*0750*/  @P0 BRA `(.L_x_156) ;  /* 0x00000000004c0947 */ /* 0x001fea0003800000 */
[----:B------:R-:W0:Y:S01]  /*0760*/  I2F.U32.RP R6, UR17 ;  /* 0x0000001100067d06 */ /* 0x000e220008209000 */
[----:B------:R-:W-:Y:S01]  /*0770*/  IMAD.MOV.U32 R4, RZ, RZ, RZ ;  /* 0x000000ffff047224 */ /* 0x000fe200078e00ff */
[----:B------:R-:W-:Y:S01]  /*0780*/  ISETP.NE.U32.AND P1, PT, RZ, UR17, PT ;  /* 0x00000011ff007c0c */ /* 0x000fe2000bf25070 */
[----:B------:R-:W-:-:S05]  /*0790*/  IMAD.MOV.U32 R11, RZ, RZ, RZ ;  /* 0x000000ffff0b7224 */ /* 0x000fca00078e00ff */
[----:B0-----:R-:W0:Y:S02]  /*07a0*/  MUFU.RCP R6, R6 ;  /* 0x0000000600067308 */ /* 0x001e240000001000 */
[----:B0-----:R-:W-:-:S06]  /*07b0*/  VIADD R5, R6, 0xffffffe ;  /* 0x0ffffffe06057836 */ /* 0x001fcc0000000000 */
        /* <DEDUP_REMOVED lines=13> */
.L_x_156:
[----:B------:R-:W-:Y:S01]  /*0890*/  IMAD.MOV.U32 R4, RZ, RZ, R7 ;  /* 0x000000ffff047224 */ /* 0x000fe200078e0007 */
[----:B------:R-:W-:Y:S01]  /*08a0*/  MOV R6, 0x8d0 ;  /* 0x000008d000067802 */ /* 0x000fe20000000f00 */
[----:B------:R-:W-:-:S07]  /*08b0*/  IMAD.MOV.U32 R5, RZ, RZ, R8 ;  /* 0x000000ffff057224 */ /* 0x000fce00078e0008 */
[----:B------:R-:W-:Y:S05]  /*08c0*/  CALL.REL.NOINC `($__internal_1_$__cuda_sm20_rem_u64) ;  /* 0x0000001400987944 */ /* 0x000fea0003c00000 */
[----:B------:R-:W-:Y:S01]  /*08d0*/  MOV R10, R4 ;  /* 0x00000004000a7202 */ /* 0x000fe20000000f00 */
[----:B------:R-:W-:-:S07]  /*08e0*/  IMAD.MOV.U32 R11, RZ, RZ, R5 ;  /* 0x000000ffff0b7224 */ /* 0x000fce00078e0005 */
.L_x_157:
[----:B------:R-:W-:Y:S05]  /*08f0*/  BSYNC.RECONVERGENT B0 ;  /* 0x0000000000007941 */ /* 0x000fea0003800200 */
.L_x_155:
        /* <DEDUP_REMOVED lines=25> */
.L_x_159:
[----:B------:R-:W-:Y:S01]  /*0a90*/  IMAD.MOV.U32 R4, RZ, RZ, R7 ;  /* 0x000000ffff047224 */ /* 0x000fe200078e0007 */
[----:B------:R-:W-:-:S07]  /*0aa0*/  MOV R6, 0xac0 ;  /* 0x00000ac000067802 */ /* 0x000fce0000000f00 */
[----:B------:R-:W-:Y:S05]  /*0ab0*/  CALL.REL.NOINC `($__internal_1_$__cuda_sm20_rem_u64) ;  /* 0x00000014001c7944 */ /* 0x000fea0003c00000 */
[----:B------:R-:W-:Y:S01]  /*0ac0*/  IMAD.MOV.U32 R16, RZ, RZ, R4 ;  /* 0x000000ffff107224 */ /* 0x000fe200078e0004 */
[----:B------:R-:W-:-:S07]  /*0ad0*/  MOV R17, R5 ;  /* 0x0000000500117202 */ /* 0x000fce0000000f00 */
.L_x_160:
[----:B------:R-:W-:Y:S05]  /*0ae0*/  BSYNC.RECONVERGENT B0 ;  /* 0x0000000000007941 */ /* 0x000fea0003800200 */
.L_x_158:
        /* <DEDUP_REMOVED lines=28> */
.L_x_162:
[----:B------:R-:W-:Y:S01]  /*0cb0*/  MOV R4, R7 ;  /* 0x0000000700047202 */ /* 0x000fe20000000f00 */
[----:B------:R-:W-:Y:S01]  /*0cc0*/  IMAD.MOV.U32 R5, RZ, RZ, R8 ;  /* 0x000000ffff057224 */ /* 0x000fe200078e0008 */
[----:B------:R-:W-:-:S07]  /*0cd0*/  MOV R6, 0xcf0 ;  /* 0x00000cf000067802 */ /* 0x000fce0000000f00 */
[----:B------:R-:W-:Y:S05]  /*0ce0*/  CALL.REL.NOINC `($__internal_1_$__cuda_sm20_rem_u64) ;  /* 0x0000001000907944 */ /* 0x000fea0003c00000 */
[----:B------:R-:W-:Y:S02]  /*0cf0*/  IMAD.MOV.U32 R14, RZ, RZ, R4 ;  /* 0x000000ffff0e7224 */ /* 0x000fe400078e0004 */
[----:B------:R-:W-:-:S07]  /*0d00*/  IMAD.MOV.U32 R15, RZ, RZ, R5 ;  /* 0x000000ffff0f7224 */ /* 0x000fce00078e0005 */
.L_x_163:
[----:B------:R-:W-:Y:S05]  /*0d10*/  BSYNC.RECONVERGENT B0 ;  /* 0x0000000000007941 */ /* 0x000fea0003800200 */
.L_x_161:
        /* <DEDUP_REMOVED lines=25> */
.L_x_165:
[----:B------:R-:W-:Y:S02]  /*0eb0*/  MOV R4, R7 ;  /* 0x0000000700047202 */ /* 0x000fe40000000f00 */
[----:B------:R-:W-:-:S07]  /*0ec0*/  MOV R6, 0xee0 ;  /* 0x00000ee000067802 */ /* 0x000fce0000000f00 */
[----:B------:R-:W-:Y:S05]  /*0ed0*/  CALL.REL.NOINC `($__internal_1_$__cuda_sm20_rem_u64) ;  /* 0x0000001000147944 */ /* 0x000fea0003c00000 */
[----:B------:R-:W-:Y:S02]  /*0ee0*/  IMAD.MOV.U32 R16, RZ, RZ, R4 ;  /* 0x000000ffff107224 */ /* 0x000fe400078e0004 */
[----:B------:R-:W-:-:S07]  /*0ef0*/  IMAD.MOV.U32 R17, RZ, RZ, R5 ;  /* 0x000000ffff117224 */ /* 0x000fce00078e0005 */
.L_x_166:
[----:B------:R-:W-:Y:S05]  /*0f00*/  BSYNC.RECONVERGENT B0 ;  /* 0x0000000000007941 */ /* 0x000fea0003800200 */
.L_x_164:
        /* <DEDUP_REMOVED lines=28> */
.L_x_168:
[----:B------:R-:W-:Y:S01]  /*10d0*/  IMAD.MOV.U32 R4, RZ, RZ, R7 ;  /* 0x000000ffff047224 */ /* 0x000fe200078e0007 */
[----:B------:R-:W-:Y:S01]  /*10e0*/  MOV R6, 0x1110 ;  /* 0x0000111000067802 */ /* 0x000fe20000000f00 */
[----:B------:R-:W-:-:S07]  /*10f0*/  IMAD.MOV.U32 R5, RZ, RZ, R8 ;  /* 0x000000ffff057224 */ /* 0x000fce00078e0008 */
[----:B------:R-:W-:Y:S05]  /*1100*/  CALL.REL.NOINC `($__internal_1_$__cuda_sm20_rem_u64) ;  /* 0x0000000c00887944 */ /* 0x000fea0003c00000 */
[----:B------:R-:W-:Y:S01]  /*1110*/  MOV R10, R4 ;  /* 0x00000004000a7202 */ /* 0x000fe20000000f00 */
[----:B------:R-:W-:-:S07]  /*1120*/  IMAD.MOV.U32 R11, RZ, RZ, R5 ;  /* 0x000000ffff0b7224 */ /* 0x000fce00078e0005 */
.L_x_169:
[----:B------:R-:W-:Y:S05]  /*1130*/  BSYNC.RECONVERGENT B0 ;  /* 0x0000000000007941 */ /* 0x000fea0003800200 */
.L_x_167:
        /* <DEDUP_REMOVED lines=25> */
.L_x_171:
[----:B------:R-:W-:Y:S01]  /*12d0*/  IMAD.MOV.U32 R4, RZ, RZ, R7 ;  /* 0x000000ffff047224 */ /* 0x000fe200078e0007 */
[----:B------:R-:W-:-:S07]  /*12e0*/  MOV R6, 0x1300 ;  /* 0x0000130000067802 */ /* 0x000fce0000000f00 */
[----:B------:R-:W-:Y:S05]  /*12f0*/  CALL.REL.NOINC `($__internal_1_$__cuda_sm20_rem_u64) ;  /* 0x0000000c000c7944 */ /* 0x000fea0003c00000 */
[----:B------:R-:W-:Y:S01]  /*1300*/  IMAD.MOV.U32 R16, RZ, RZ, R4 ;  /* 0x000000ffff107224 */ /* 0x000fe200078e0004 */
[----:B------:R-:W-:-:S07]  /*1310*/  MOV R17, R5 ;  /* 0x0000000500117202 */ /* 0x000fce0000000f00 */
.L_x_172:
[----:B------:R-:W-:Y:S05]  /*1320*/  BSYNC.RECONVERGENT B0 ;  /* 0x0000000000007941 */ /* 0x000fea0003800200 */
.L_x_170:
[----:B------:R-:W-:-:S04]  /*1330*/  LEA R4, P0, R14, UR14, 0x2 ;  /* 0x0000000e0e047c11 */ /* 0x000fc8000f8010ff */
[----:B------:R-:W-:-:S05]  /*1340*/  LEA.HI.X R5, R14, UR15, R15, 0x2, P0 ;  /* 0x0000000f0e057c11 */ /* 0x000fca00080f140f */
[----:B------:R5:W-:Y:S01]  /*1350*/  STG.E desc[UR10][R4.64], R10 ;  /* 0x0000000a04007986 */ /* 0x000be2000c10190a */
[----:B------:R-:W-:Y:S05]  /*1360*/  BRA.U UP0, `(.L_x_173) ;  /* 0xffffffed00d07547 */ /* 0x000fea000b83ffff */
.L_x_148:
[----:B------:R-:W-:-:S04]  /*1370*/  UISETP.NE.U32.AND UP0, UPT, UR13, URZ, UPT ;  /* 0x000000ff0d00728c */ /* 0x000fc8000bf05070 */
[----:B------:R-:W-:-:S09]  /*1380*/  UISETP.NE.AND.EX UP0, UPT, URZ, URZ, UPT, UP0 ;  /* 0x000000ffff00728c */ /* 0x000fd2000bf05300 */
[----:B------:R-:W-:Y:S05]  /*1390*/  BRA.U !UP0, `(.L_x_174) ;  /* 0x0000000908dc7547 */ /* 0x000fea000b800000 */
[----:B------:R-:W-:-:S04]  /*13a0*/  UISETP.NE.U32.AND UP0, UPT, UR13, 0x1, UPT ;  /* 0x000000010d00788c */ /* 0x000fc8000bf05070 */
[----:B------:R-:W-:-:S09]  /*13b0*/  UISETP.NE.AND.EX UP0, UPT, URZ, URZ, UPT, UP0 ;  /* 0x000000ffff00728c */ /* 0x000fd2000bf05300 */
[----:B------:R-:W-:Y:S05]  /*13c0*/  BRA.U !UP0, `(.L_x_175) ;  /* 0x0000000908347547 */ /* 0x000fea000b800000 */
[----:B------:R-:W1:Y:S01]  /*13d0*/  LDCU UR8, c[0x0][0x39c] ;  /* 0x00007380ff0877ac */ /* 0x000e620008000800 */
[C---:B------:R-:W-:Y:S01]  /*13e0*/  LEA R7, P0, R16.reuse, R10, 0x5 ;  /* 0x0000000a10077211 */ /* 0x040fe200078028ff */
[----:B------:R-:W-:Y:S03]  /*13f0*/  BSSY.RECONVERGENT B0, `(.L_x_176) ;  /* 0x000001e000007945 */ /* 0x000fe60003800200 */
[----:B-----5:R-:W-:-:S04]  /*1400*/  LEA.HI.X R5, R16, R11, R17, 0x5, P0 ;  /* 0x0000000b10057211 */ /* 0x020fc800000f2c11 */
[----:B-1----:R-:W-:-:S04]  /*1410*/  LOP3.LUT R4, R5, UR8, RZ, 0xfc, !PT ;  /* 0x0000000805047c12 */ /* 0x002fc8000f8efcff */
[----:B------:R-:W-:-:S13]  /*1420*/  ISETP.NE.U32.AND P0, PT, R4, RZ, PT ;  /* 0x000000ff0400720c */ /* 0x000fda0003f05070 */
[----:B------:R-:W-:Y:S05]  /*1430*/  @P0 BRA `(.L_x_177) ;  /* 0x0000000000500947 */ /* 0x000fea0003800000 */
[----:B------:R-:W1:Y:S01]  /*1440*/  LDCU UR8, c[0x0][0x398] ;  /* 0x00007300ff0877ac */ /* 0x000e620008000800 */
[----:B------:R-:W-:Y:S02]  /*1450*/  IMAD.MOV.U32 R4, RZ, RZ, RZ ;  /* 0x000000ffff047224 */ /* 0x000fe400078e00ff */
[----:B------:R-:W-:Y:S01]  /*1460*/  IMAD.MOV.U32 R15, RZ, RZ, RZ ;  /* 0x000000ffff0f7224 */ /* 0x000fe200078e00ff */
[----:B-1----:R-:W1:Y:S01]  /*1470*/  I2F.U32.RP R6, UR8 ;  /* 0x0000000800067d06 */ /* 0x002e620008209000 */
[----:B------:R-:W-:-:S07]  /*1480*/  ISETP.NE.U32.AND P1, PT, RZ, UR8, PT ;  /* 0x00000008ff007c0c */ /* 0x000fce000bf25070 */
[----:B-1----:R-:W1:Y:S02]  /*1490*/  MUFU.RCP R6, R6 ;  /* 0x0000000600067308 */ /* 0x002e640000001000 */
[----:B-1----:R-:W-:-:S06]  /*14a0*/  VIADD R5, R6, 0xffffffe ;  /* 0x0ffffffe06057836 */ /* 0x002fcc0000000000 */
[----:B------:R-:W1:Y:S02]  /*14b0*/  F2I.FTZ.U32.TRUNC.NTZ R5, R5 ;  /* 0x0000000500057305 */ /* 0x000e64000021f000 */
[----:B-1----:R-:W-:-:S04]  /*14c0*/  IMAD.MOV R9, RZ, RZ, -R5 ;  /* 0x000000ffff097224 */ /* 0x002fc800078e0a05 */
        /* <DEDUP_REMOVED lines=11> */
.L_x_177:
[----:B------:R-:W-:Y:S02]  /*1580*/  MOV R4, R7 ;  /* 0x0000000700047202 */ /* 0x000fe40000000f00 */
[----:B------:R-:W-:-:S07]  /*1590*/  MOV R6, 0x15b0 ;  /* 0x000015b000067802 */ /* 0x000fce0000000f00 */
[----:B0-----:R-:W-:Y:S05]  /*15a0*/  CALL.REL.NOINC `($__internal_1_$__cuda_sm20_rem_u64) ;  /* 0x0000000800607944 */ /* 0x001fea0003c00000 */
[----:B------:R-:W-:Y:S02]  /*15b0*/  IMAD.MOV.U32 R14, RZ, RZ, R4 ;  /* 0x000000ffff0e7224 */ /* 0x000fe400078e0004 */
[----:B------:R-:W-:-:S07]  /*15c0*/  IMAD.MOV.U32 R15, RZ, RZ, R5 ;  /* 0x000000ffff0f7224 */ /* 0x000fce00078e0005 */
.L_x_178:
[----:B0-----:R-:W-:Y:S05]  /*15d0*/  BSYNC.RECONVERGENT B0 ;  /* 0x0000000000007941 */ /* 0x001fea0003800200 */
.L_x_176:
        /* <DEDUP_REMOVED lines=8> */
[----:B------:R-:W-:Y:S02]  /*1660*/  IMAD.MOV.U32 R4, RZ, RZ, RZ ;  /* 0x000000ffff047224 */ /* 0x000fe400078e00ff */
[----:B------:R-:W-:Y:S01]  /*1670*/  IMAD.MOV.U32 R17, RZ, RZ, RZ ;  /* 0x000000ffff117224 */ /* 0x000fe200078e00ff */
[----:B0-----:R-:W0:Y:S01]  /*1680*/  I2F.U32.RP R6, UR8 ;  /* 0x0000000800067d06 */ /* 0x001e220008209000 */
[----:B------:R-:W-:-:S07]  /*1690*/  ISETP.NE.U32.AND P1, PT, RZ, UR8, PT ;  /* 0x00000008ff007c0c */ /* 0x000fce000bf25070 */
[----:B0-----:R-:W0:Y:S02]  /*16a0*/  MUFU.RCP R6, R6 ;  /* 0x0000000600067308 */ /* 0x001e240000001000 */
[----:B0-----:R-:W-:-:S06]  /*16b0*/  IADD3 R5, PT, PT, R6, 0xffffffe, RZ ;  /* 0x0ffffffe06057810 */ /* 0x001fcc0007ffe0ff */
        /* <DEDUP_REMOVED lines=13> */
.L_x_180:
[----:B------:R-:W-:Y:S01]  /*1790*/  IMAD.MOV.U32 R4, RZ, RZ, R7 ;  /* 0x000000ffff047224 */ /* 0x000fe200078e0007 */
[----:B------:R-:W-:-:S07]  /*17a0*/  MOV R6, 0x17c0 ;  /* 0x000017c000067802 */ /* 0x000fce0000000f00 */
[----:B------:R-:W-:Y:S05]  /*17b0*/  CALL.REL.NOINC `($__internal_1_$__cuda_sm20_rem_u64) ;  /* 0x0000000400dc7944 */ /* 0x000fea0003c00000 */
[----:B------:R-:W-:Y:S01]  /*17c0*/  MOV R16, R4 ;  /* 0x0000000400107202 */ /* 0x000fe20000000f00 */
[----:B------:R-:W-:-:S07]  /*17d0*/  IMAD.MOV.U32 R17, RZ, RZ, R5 ;  /* 0x000000ffff117224 */ /* 0x000fce00078e0005 */
.L_x_181:
[----:B------:R-:W-:Y:S05]  /*17e0*/  BSYNC.RECONVERGENT B0 ;  /* 0x0000000000007941 */ /* 0x000fea0003800200 */
.L_x_179:
[----:B------:R-:W0:Y:S01]  /*17f0*/  LDCU.64 UR14, c[0x0][0x380] ;  /* 0x00007000ff0e77ac */ /* 0x000e220008000a00 */
[----:B------:R-:W-:Y:S01]  /*1800*/  BSSY.RECONVERGENT B0, `(.L_x_182) ;  /* 0x0000024000007945 */ /* 0x000fe20003800200 */
[----:B------:R-:W1:Y:S01]  /*1810*/  LDCU UR8, c[0x0][0x39c] ;  /* 0x00007380ff0877ac */ /* 0x000e620008000800 */
[----:B0-----:R-:W-:-:S04]  /*1820*/  LEA R4, P0, R10, UR14, 0x2 ;  /* 0x0000000e0a047c11 */ /* 0x001fc8000f8010ff */
[----:B------:R-:W-:Y:S02]  /*1830*/  LEA.HI.X R5, R10, UR15, R11, 0x2, P0 ;  /* 0x0000000f0a057c11 */ /* 0x000fe400080f140b */
[----:B------:R-:W-:-:S03]  /*1840*/  LEA R7, P0, R16, R14, 0x5 ;  /* 0x0000000e10077211 */ /* 0x000fc600078028ff */
[----:B------:R0:W-:Y:S01]  /*1850*/  STG.E desc[UR10][R4.64], R14 ;  /* 0x0000000e04007986 */ /* 0x0001e2000c10190a */
[----:B------:R-:W-:-:S04]  /*1860*/  LEA.HI.X R8, R16, R15, R17, 0x5, P0 ;  /* 0x0000000f10087211 */ /* 0x000fc800000f2c11 */
[----:B-1----:R-:W-:-:S04]  /*1870*/  LOP3.LUT R6, R8, UR8, RZ, 0xfc, !PT ;  /* 0x0000000808067c12 */ /* 0x002fc8000f8efcff */
[----:B------:R-:W-:-:S13]  /*1880*/  ISETP.NE.U32.AND P0, PT, R6, RZ, PT ;  /* 0x000000ff0600720c */ /* 0x000fda0003f05070 */
[----:B0-----:R-:W-:Y:S05]  /*1890*/  @P0 BRA `(.L_x_183) ;  /* 0x0000000000500947 */ /* 0x001fea0003800000 */
[----:B------:R-:W0:Y:S01]  /*18a0*/  LDCU UR8, c[0x0][0x398] ;  /* 0x00007300ff0877ac */ /* 0x000e220008000800 */
[----:B------:R-:W-:Y:S01]  /*18b0*/  HFMA2 R4, -RZ, RZ, 0, 0 ;  /* 0x00000000ff047431 */ /* 0x000fe200000001ff */
[----:B------:R-:W-:Y:S01]  /*18c0*/  MOV R11, RZ ;  /* 0x000000ff000b7202 */ /* 0x000fe20000000f00 */
[----:B0-----:R-:W0:Y:S01]  /*18d0*/  I2F.U32.RP R6, UR8 ;  /* 0x0000000800067d06 */ /* 0x001e220008209000 */
[----:B------:R-:W-:-:S07]  /*18e0*/  ISETP.NE.U32.AND P1, PT, RZ, UR8, PT ;  /* 0x00000008ff007c0c */ /* 0x000fce000bf25070 */
[----:B0-----:R-:W0:Y:S02]  /*18f0*/  MUFU.RCP R6, R6 ;  /* 0x0000000600067308 */ /* 0x001e240000001000 */
[----:B0-----:R-:W-:-:S06]  /*1900*/  VIADD R5, R6, 0xffffffe ;  /* 0x0ffffffe06057836 */ /* 0x001fcc0000000000 */
        /* <DEDUP_REMOVED lines=13> */
.L_x_183:
[----:B------:R-:W-:Y:S01]  /*19e0*/  IMAD.MOV.U32 R4, RZ, RZ, R7 ;  /* 0x000000ffff047224 */ /* 0x000fe200078e0007 */
[----:B------:R-:W-:Y:S01]  /*19f0*/  MOV R6, 0x1a20 ;  /* 0x00001a2000067802 */ /* 0x000fe20000000f00 */
[----:B------:R-:W-:-:S07]  /*1a00*/  IMAD.MOV.U32 R5, RZ, RZ, R8 ;  /* 0x000000ffff057224 */ /* 0x000fce00078e0008 */
[----:B------:R-:W-:Y:S05]  /*1a10*/  CALL.REL.NOINC `($__internal_1_$__cuda_sm20_rem_u64) ;  /* 0x0000000400447944 */ /* 0x000fea0003c00000 */
[----:B------:R-:W-:Y:S01]  /*1a20*/  IMAD.MOV.U32 R10, RZ, RZ, R4 ;  /* 0x000000ffff0a7224 */ /* 0x000fe200078e0004 */
[----:B------:R-:W-:-:S07]  /*1a30*/  MOV R11, R5 ;  /* 0x00000005000b7202 */ /* 0x000fce0000000f00 */
.L_x_184:
[----:B------:R-:W-:Y:S05]  /*1a40*/  BSYNC.RECONVERGENT B0 ;  /* 0x0000000000007941 */ /* 0x000fea0003800200 */
.L_x_182:
        /* <DEDUP_REMOVED lines=27> */
.L_x_186:
[----:B------:R-:W-:Y:S01]  /*1c00*/  IMAD.MOV.U32 R4, RZ, RZ, R7 ;  /* 0x000000ffff047224 */ /* 0x000fe200078e0007 */
[----:B------:R-:W-:-:S07]  /*1c10*/  MOV R6, 0x1c30 ;  /* 0x00001c3000067802 */ /* 0x000fce0000000f00 */
[----:B------:R-:W-:Y:S05]  /*1c20*/  CALL.REL.NOINC `($__internal_1_$__cuda_sm20_rem_u64) ;  /* 0x0000000000c07944 */ /* 0x000fea0003c00000 */
[----:B------:R-:W-:Y:S02]  /*1c30*/  IMAD.MOV.U32 R16, RZ, RZ, R4 ;  /* 0x000000ffff107224 */ /* 0x000fe400078e0004 */
[----:B------:R-:W-:-:S07]  /*1c40*/  IMAD.MOV.U32 R17, RZ, RZ, R5 ;  /* 0x000000ffff117224 */ /* 0x000fce00078e0005 */
.L_x_187:
[----:B------:R-:W-:Y:S05]  /*1c50*/  BSYNC.RECONVERGENT B0 ;  /* 0x0000000000007941 */ /* 0x000fea0003800200 */
.L_x_185:
[----:B------:R-:W0:Y:S02]  /*1c60*/  LDCU.64 UR14, c[0x0][0x380] ;  /* 0x00007000ff0e77ac */ /* 0x000e240008000a00 */
[----:B0-----:R-:W-:-:S04]  /*1c70*/  LEA R4, P0, R14, UR14, 0x2 ;  /* 0x0000000e0e047c11 */ /* 0x001fc8000f8010ff */
[----:B------:R-:W-:-:S05]  /*1c80*/  LEA.HI.X R5, R14, UR15, R15, 0x2, P0 ;  /* 0x0000000f0e057c11 */ /* 0x000fca00080f140f */
[----:B------:R1:W-:Y:S04]  /*1c90*/  STG.E desc[UR10][R4.64], R10 ;  /* 0x0000000a04007986 */ /* 0x0003e8000c10190a */
.L_x_175:
[----:B------:R-:W2:Y:S02]  /*1ca0*/  LDCU UR8, c[0x0][0x390] ;  /* 0x00007200ff0877ac */ /* 0x000ea40008000800 */
[----:B--2---:R-:W-:-:S09]  /*1cb0*/  ULOP3.LUT UP0, URZ, UR8, 0x1, URZ, 0xc0, !UPT ;  /* 0x0000000108ff7892 */ /* 0x004fd2000f80c0ff */
[----:B------:R-:W-:Y:S05]  /*1cc0*/  BRA.U !UP0, `(.L_x_174) ;  /* 0x0000000108907547 */ /* 0x000fea000b800000 */
[----:B------:R-:W2:Y:S01]  /*1cd0*/  LDCU UR8, c[0x0][0x39c] ;  /* 0x00007380ff0877ac */ /* 0x000ea20008000800 */
[C---:B------:R-:W-:Y:S01]  /*1ce0*/  LEA R7, P0, R16.reuse, R10, 0x5 ;  /* 0x0000000a10077211 */ /* 0x040fe200078028ff */
[----:B------:R-:W-:Y:S03]  /*1cf0*/  BSSY.RECONVERGENT B0, `(.L_x_188) ;  /* 0x000001d000007945 */ /* 0x000fe60003800200 */
[----:B-1---5:R-:W-:-:S04]  /*1d00*/  LEA.HI.X R5, R16, R11, R17, 0x5, P0 ;  /* 0x0000000b10057211 */ /* 0x022fc800000f2c11 */
[----:B--2---:R-:W-:-:S04]  /*1d10*/  LOP3.LUT R4, R5, UR8, RZ, 0xfc, !PT ;  /* 0x0000000805047c12 */ /* 0x004fc8000f8efcff */
[----:B------:R-:W-:-:S13]  /*1d20*/  ISETP.NE.U32.AND P0, PT, R4, RZ, PT ;  /* 0x000000ff0400720c */ /* 0x000fda0003f05070 */
[----:B------:R-:W-:Y:S05]  /*1d30*/  @P0 BRA `(.L_x_189) ;  /* 0x0000000000500947 */ /* 0x000fea0003800000 */
[----:B------:R-:W1:Y:S01]  /*1d40*/  LDCU UR8, c[0x0][0x398] ;  /* 0x00007300ff0877ac */ /* 0x000e620008000800 */
[----:B------:R-:W-:Y:S01]  /*1d50*/  IMAD.MOV.U32 R4, RZ, RZ, RZ ;  /* 0x000000ffff047224 */ /* 0x000fe200078e00ff */
[----:B-1----:R-:W1:Y:S01]  /*1d60*/  I2F.U32.RP R6, UR8 ;  /* 0x0000000800067d06 */ /* 0x002e620008209000 */
[----:B------:R-:W-:-:S07]  /*1d70*/  ISETP.NE.U32.AND P1, PT, RZ, UR8, PT ;  /* 0x00000008ff007c0c */ /* 0x000fce000bf25070 */
[----:B-1----:R-:W1:Y:S02]  /*1d80*/  MUFU.RCP R6, R6 ;  /* 0x0000000600067308 */ /* 0x002e640000001000 */
[----:B-1----:R-:W-:-:S06]  /*1d90*/  IADD3 R5, PT, PT, R6, 0xffffffe, RZ ;  /* 0x0ffffffe06057810 */ /* 0x002fcc0007ffe0ff */
[----:B------:R-:W1:Y:S02]  /*1da0*/  F2I.FTZ.U32.TRUNC.NTZ R5, R5 ;  /* 0x0000000500057305 */ /* 0x000e64000021f000 */
[----:B-1----:R-:W-:-:S04]  /*1db0*/  IMAD.MOV R9, RZ, RZ, -R5 ;  /* 0x000000ffff097224 */ /* 0x002fc800078e0a05 */
        /* <DEDUP_REMOVED lines=9> */
[----:B------:R-:W-:-:S05]  /*1e50*/  @!P1 LOP3.LUT R4, RZ, UR8, RZ, 0x33, !PT ;  /* 0x00000008ff049c12 */ /* 0x000fca000f8e33ff */
[----:B------:R-:W-:Y:S01]  /*1e60*/  IMAD.MOV.U32 R7, RZ, RZ, R4 ;  /* 0x000000ffff077224 */ /* 0x000fe200078e0004 */
[----:B------:R-:W-:Y:S06]  /*1e70*/  BRA `(.L_x_190) ;  /* 0x0000000000107947 */ /* 0x000fec0003800000 */
.L_x_189:
[----:B------:R-:W-:Y:S01]  /*1e80*/  IMAD.MOV.U32 R4, RZ, RZ, R7 ;  /* 0x000000ffff047224 */ /* 0x000fe200078e0007 */
[----:B------:R-:W-:-:S07]  /*1e90*/  MOV R6, 0x1eb0 ;  /* 0x00001eb000067802 */ /* 0x000fce0000000f00 */
[----:B0-----:R-:W-:Y:S05]  /*1ea0*/  CALL.REL.NOINC `($__internal_1_$__cuda_sm20_rem_u64) ;  /* 0x0000000000207944 */ /* 0x001fea0003c00000 */
[----:B------:R-:W-:-:S07]  /*1eb0*/  MOV R7, R4 ;  /* 0x0000000400077202 */ /* 0x000fce0000000f00 */
.L_x_190:
[----:B0-----:R-:W-:Y:S05]  /*1ec0*/  BSYNC.RECONVERGENT B0 ;  /* 0x0000000000007941 */ /* 0x001fea0003800200 */
.L_x_188:
[----:B------:R-:W0:Y:S02]  /*1ed0*/  LDCU.64 UR6, c[0x0][0x380] ;  /* 0x00007000ff0677ac */ /* 0x000e240008000a00 */
[----:B0-----:R-:W-:-:S04]  /*1ee0*/  LEA R4, P0, R10, UR6, 0x2 ;  /* 0x000000060a047c11 */ /* 0x001fc8000f8010ff */
[----:B------:R-:W-:-:S05]  /*1ef0*/  LEA.HI.X R5, R10, UR7, R11, 0x2, P0 ;  /* 0x000000070a057c11 */ /* 0x000fca00080f140b */
[----:B------:R2:W-:Y:S04]  /*1f00*/  STG.E desc[UR10][R4.64], R7 ;  /* 0x0000000704007986 */ /* 0x0005e8000c10190a */
.L_x_174:
[----:B------:R-:W-:Y:S05]  /*1f10*/  BRA.U !UP1, `(.L_x_191) ;  /* 0xffffffe109987547 */ /* 0x000fea000b83ffff */
[----:B0-----:R-:W-:Y:S05]  /*1f20*/  EXIT ;  /* 0x000000000000794d */ /* 0x001fea0003800000 */
        .weak           $__internal_1_$__cuda_sm20_rem_u64
        .type           $__internal_1_$__cuda_sm20_rem_u64,@function
        .size           $__internal_1_$__cuda_sm20_rem_u64,(.L_x_205 - $__internal_1_$__cuda_sm20_rem_u64)
$__internal_1_$__cuda_sm20_rem_u64:
[----:B------:R-:W0:Y:S08]  /*1f30*/  I2F.U64.RP R20, UR6 ;  /* 0x0000000600147d12 */ /* 0x000e300008309000 */
[----:B0-----:R-:W0:Y:S02]  /*1f40*/  MUFU.RCP R20, R20 ;  /* 0x0000001400147308 */ /* 0x001e240000001000 */
[----:B0-----:R-:W-:-:S06]  /*1f50*/  VIADD R12, R20, 0x1ffffffe ;  /* 0x1ffffffe140c7836 */ /* 0x001fcc0000000000 */
[----:B------:R-:W0:Y:S02]  /*1f60*/  F2I.U64.TRUNC R12, R12 ;  /* 0x0000000c000c7311 */ /* 0x000e24000020d800 */
[----:B0-----:R-:W-:-:S04]  /*1f70*/  IMAD.WIDE.U32 R8, R12, UR6, RZ ;  /* 0x000000060c087c25 */ /* 0x001fc8000f8e00ff */
[C---:B------:R-:W-:Y:S01]  /*1f80*/  IMAD R9, R12.reuse, UR7, R9 ;  /* 0x000000070c097c24 */ /* 0x040fe2000f8e0209 */
[----:B------:R-:W-:Y:S01]  /*1f90*/  IADD3 R7, P0, PT, RZ, -R8, RZ ;  /* 0x80000008ff077210 */ /* 0x000fe20007f1e0ff */
[----:B------:R-:W-:Y:S02]  /*1fa0*/  IMAD.MOV.U32 R19, RZ, RZ, R12 ;  /* 0x000000ffff137224 */ /* 0x000fe400078e000c */
[----:B------:R-:W-:Y:S02]  /*1fb0*/  IMAD R9, R13, UR6, R9 ;  /* 0x000000060d097c24 */ /* 0x000fe4000f8e0209 */
[----:B------:R-:W-:-:S04]  /*1fc0*/  IMAD.HI.U32 R18, R12, R7, RZ ;  /* 0x000000070c127227 */ /* 0x000fc800078e00ff */
[----:B------:R-:W-:-:S04]  /*1fd0*/  IMAD.X R9, RZ, RZ, ~R9, P0 ;  /* 0x000000ffff097224 */ /* 0x000fc800000e0e09 */
[----:B------:R-:W-:-:S04]  /*1fe0*/  IMAD.WIDE.U32 R18, P0, R12, R9, R18 ;  /* 0x000000090c127225 */ /* 0x000fc80007800012 */
[C---:B------:R-:W-:Y:S02]  /*1ff0*/  IMAD R8, R13.reuse, R9, RZ ;  /* 0x000000090d087224 */ /* 0x040fe400078e02ff */
[----:B------:R-:W-:-:S04]  /*2000*/  IMAD.HI.U32 R7, P1, R13, R7, R18 ;  /* 0x000000070d077227 */ /* 0x000fc80007820012 */
[----:B------:R-:W-:Y:S02]  /*2010*/  HFMA2 R19, -RZ, RZ, 0, 0 ;  /* 0x00000000ff137431 */ /* 0x000fe400000001ff */
[----:B------:R-:W-:Y:S01]  /*2020*/  IMAD.HI.U32 R9, R13, R9, RZ ;  /* 0x000000090d097227 */ /* 0x000fe200078e00ff */
[----:B------:R-:W-:-:S04]  /*2030*/  IADD3 R21, P2, PT, R8, R7, RZ ;  /* 0x0000000708157210 */ /* 0x000fc80007f5e0ff */
[----:B------:R-:W-:Y:S01]  /*2040*/  IADD3.X R7, PT, PT, R9, R13, RZ, P0, !PT ;  /* 0x0000000d09077210 */ /* 0x000fe200007fe4ff */
[----:B------:R-:W-:-:S03]  /*2050*/  IMAD.WIDE.U32 R12, R21, UR6, RZ ;  /* 0x00000006150c7c25 */ /* 0x000fc6000f8e00ff */
[----:B------:R-:W-:Y:S01]  /*2060*/  IADD3.X R7, PT, PT, RZ, RZ, R7, P2, P1 ;  /* 0x000000ffff077210 */ /* 0x000fe200017e2407 */
[----:B------:R-:W-:Y:S01]  /*2070*/  IMAD R8, R21, UR7, R13 ;  /* 0x0000000715087c24 */ /* 0x000fe2000f8e020d */
[----:B------:R-:W-:-:S03]  /*2080*/  IADD3 R12, P0, PT, RZ, -R12, RZ ;  /* 0x8000000cff0c7210 */ /* 0x000fc60007f1e0ff */
[----:B------:R-:W-:Y:S02]  /*2090*/  IMAD R8, R7, UR6, R8 ;  /* 0x0000000607087c24 */ /* 0x000fe4000f8e0208 */
        /* <DEDUP_REMOVED lines=16> */
[----:B------:R-:W-:-:S04]  /*21a0*/  IMAD.WIDE.U32 R8, R7, UR6, RZ ;  /* 0x0000000607087c25 */ /* 0x000fc8000f8e00ff */
[----:B------:R-:W-:Y:S01]  /*21b0*/  IMAD.X R12, RZ, RZ, R12, P1 ;  /* 0x000000ffff0c7224 */ /* 0x000fe200008e060c */
[----:B------:R-:W-:Y:S01]  /*21c0*/  IADD3 R4, P1, PT, -R8, R4, RZ ;  /* 0x0000000408047210 */ /* 0x000fe20007f3e1ff */
[----:B------:R-:W-:-:S03]  /*21d0*/  IMAD R7, R7, UR7, R9 ;  /* 0x0000000707077c24 */ /* 0x000fc6000f8e0209 */
[----:B------:R-:W-:Y:S01]  /*21e0*/  ISETP.GE.U32.AND P0, PT, R4, UR6, PT ;  /* 0x0000000604007c0c */ /* 0x000fe2000bf06070 */
[----:B------:R-:W-:-:S05]  /*21f0*/  IMAD R12, R12, UR6, R7 ;  /* 0x000000060c0c7c24 */ /* 0x000fca000f8e0207 */
[----:B------:R-:W-:Y:S02]  /*2200*/  IADD3.X R7, PT, PT, ~R12, R5, RZ, P1, !PT ;  /* 0x000000050c077210 */ /* 0x000fe40000ffe5ff */
[----:B------:R-:W-:Y:S02]  /*2210*/  IADD3 R5, P1, PT, R4, -UR6, RZ ;  /* 0x8000000604057c10 */ /* 0x000fe4000ff3e0ff */
[C---:B------:R-:W-:Y:S02]  /*2220*/  ISETP.GE.U32.AND.EX P0, PT, R7.reuse, UR7, PT, P0 ;  /* 0x0000000707007c0c */ /* 0x040fe4000bf06100 */
[----:B------:R-:W-:Y:S02]  /*2230*/  IADD3.X R8, PT, PT, R7, ~UR7, RZ, P1, !PT ;  /* 0x8000000707087c10 */ /* 0x000fe40008ffe4ff */
[----:B------:R-:W-:Y:S02]  /*2240*/  SEL R4, R5, R4, P0 ;  /* 0x0000000405047207 */ /* 0x000fe40000000000 */
[----:B------:R-:W-:-:S02]  /*2250*/  SEL R8, R8, R7, P0 ;  /* 0x0000000708087207 */ /* 0x000fc40000000000 */
[C---:B------:R-:W-:Y:S02]  /*2260*/  ISETP.GE.U32.AND P0, PT, R4.reuse, UR6, PT ;  /* 0x0000000604007c0c */ /* 0x040fe4000bf06070 */
[----:B------:R-:W-:Y:S02]  /*2270*/  IADD3 R5, P2, PT, R4, -UR6, RZ ;  /* 0x8000000604057c10 */ /* 0x000fe4000ff5e0ff */
[C---:B------:R-:W-:Y:S02]  /*2280*/  ISETP.GE.U32.AND.EX P0, PT, R8.reuse, UR7, PT, P0 ;  /* 0x0000000708007c0c */ /* 0x040fe4000bf06100 */
[----:B------:R-:W-:Y:S02]  /*2290*/  IADD3.X R7, PT, PT, R8, ~UR7, RZ, P2, !PT ;  /* 0x8000000708077c10 */ /* 0x000fe400097fe4ff */
[----:B------:R-:W-:Y:S02]  /*22a0*/  ISETP.NE.U32.AND P1, PT, RZ, UR6, PT ;  /* 0x00000006ff007c0c */ /* 0x000fe4000bf25070 */
[----:B------:R-:W-:-:S02]  /*22b0*/  SEL R4, R5, R4, P0 ;  /* 0x0000000405047207 */ /* 0x000fc40000000000 */
[----:B------:R-:W-:Y:S01]  /*22c0*/  SEL R5, R7, R8, P0 ;  /* 0x0000000807057207 */ /* 0x000fe20000000000 */
[----:B------:R-:W-:Y:S01]  /*22d0*/  IMAD.MOV.U32 R7, RZ, RZ, 0x0 ;  /* 0x00000000ff077424 */ /* 0x000fe200078e00ff */
[----:B------:R-:W-:-:S04]  /*22e0*/  ISETP.NE.AND.EX P1, PT, RZ, UR7, PT, P1 ;  /* 0x00000007ff007c0c */ /* 0x000fc8000bf25310 */
[----:B------:R-:W-:Y:S02]  /*22f0*/  SEL R4, R4, 0xffffffff, P1 ;  /* 0xffffffff04047807 */ /* 0x000fe40000800000 */
[----:B------:R-:W-:Y:S01]  /*2300*/  SEL R5, R5, 0xffffffff, P1 ;  /* 0xffffffff05057807 */ /* 0x000fe20000800000 */
[----:B------:R-:W-:Y:S06]  /*2310*/  RET.REL.NODEC R6 `(_Z16gpu_rndwr_kernelPimmm) ;  /* 0xffffffdc06387950 */ /* 0x000fec0003c3ffff */
.L_x_192:
        /* <DEDUP_REMOVED lines=14> */
.L_x_205:


//--------------------- .text._Z16gpu_seqrd_kernelPimm --------------------------
	.section	.text._Z16gpu_seqrd_kernelPimm,"ax",@progbits
	.align	128
        .global         _Z16gpu_seqrd_kernelPimm
        .type           _Z16gpu_seqrd_kernelPimm,@function
        .size           _Z16gpu_seqrd_kernelPimm,(.L_x_210 - _Z16gpu_seqrd_kernelPimm)
        .other          _Z16gpu_seqrd_kernelPimm,@"STO_CUDA_ENTRY STV_DEFAULT"
_Z16gpu_seqrd_kernelPimm:
.text._Z16gpu_seqrd_kernelPimm:
[----:B------:R-:W-:Y:S01]  /*0000*/  LDC R1, c[0x0][0x37c] ;  /* 0x0000df00ff017b82 */ /* 0x000fe20000000800 */
[----:B------:R-:W0:Y:S01]  /*0010*/  LDCU.64 UR4, c[0x0][0x388] ;  /* 0x00007100ff0477ac */ /* 0x000e220008000a00 */
[----:B------:R-:W-:Y:S01]  /*0020*/  IMAD.MOV.U32 R5, RZ, RZ, RZ ;  /* 0x000000ffff057224 */ /* 0x000fe200078e00ff */
[----:B------:R-:W1:Y:S01]  /*0030*/  LDCU.64 UR6, c[0x0][0x358] ;  /* 0x00006b00ff0677ac */ /* 0x000e620008000a00 */
[----:B0-----:R-:W-:-:S04]  /*0040*/  UISETP.NE.U32.AND UP0, UPT, UR4, URZ, UPT ;  /* 0x000000ff0400728c */ /* 0x001fc8000bf05070 */
[----:B------:R-:W-:-:S09]  /*0050*/  UISETP.NE.AND.EX UP0, UPT, UR5, URZ, UPT, UP0 ;  /* 0x000000ff0500728c */ /* 0x000fd2000bf05300 */
[----:B-1----:R-:W-:Y:S05]  /*0060*/  BRA.U !UP0, `(.L_x_193) ;  /* 0x0000000108907547 */ /* 0x002fea000b800000 */
[----:B------:R-:W0:Y:S01]  /*0070*/  S2R R3, SR_TID.X ;  /* 0x0000000000037919 */ /* 0x000e220000002100 */
[----:B------:R-:W0:Y:S01]  /*0080*/  S2UR UR4, SR_CTAID.X ;  /* 0x00000000000479c3 */ /* 0x000e220000002500 */
[----:B------:R-:W-:-:S07]  /*0090*/  IMAD.MOV.U32 R5, RZ, RZ, RZ ;  /* 0x000000ffff057224 */ /* 0x000fce00078e00ff */
[----:B------:R-:W0:Y:S01]  /*00a0*/  LDC R4, c[0x0][0x360] ;  /* 0x0000d800ff047b82 */ /* 0x000e220000000800 */
[----:B------:R-:W1:Y:S01]  /*00b0*/  LDCU UR5, c[0x0][0x370] ;  /* 0x00006e00ff0577ac */ /* 0x000e620008000800 */
[C---:B0-----:R-:W-:Y:S01]  /*00c0*/  IMAD R0, R4.reuse, UR4, R3 ;  /* 0x0000000404007c24 */ /* 0x041fe2000f8e0203 */
[----:B------:R-:W-:Y:S01]  /*00d0*/  UMOV UR4, URZ ;  /* 0x000000ff00047c82 */ /* 0x000fe20008000000 */
[----:B-1----:R-:W-:Y:S01]  /*00e0*/  IMAD R4, R4, UR5, RZ ;  /* 0x0000000504047c24 */ /* 0x002fe2000f8e02ff */
[----:B------:R-:W-:-:S06]  /*00f0*/  UMOV UR5, URZ ;  /* 0x000000ff00057c82 */ /* 0x000fcc0008000000 */
.L_x_197:
[----:B------:R-:W0:Y:S01]  /*0100*/  LDCU.64 UR8, c[0x0][0x390] ;  /* 0x00007200ff0877ac */ /* 0x000e220008000a00 */
[----:B------:R-:W-:Y:S01]  /*0110*/  BSSY.RECONVERGENT B0, `(.L_x_194) ;  /* 0x0000018000007945 */ /* 0x000fe20003800200 */
[----:B------:R-:W1:Y:S01]  /*0120*/  LDCU.64 UR12, c[0x0][0x388] ;  /* 0x00007100ff0c77ac */ /* 0x000e620008000a00 */
[----:B------:R-:W-:Y:S01]  /*0130*/  UIADD3 UR4, UP0, UPT, UR4, 0x1, URZ ;  /* 0x0000000104047890 */ /* 0x000fe2000ff1e0ff */
[----:B------:R-:W2:Y:S03]  /*0140*/  LDCU.64 UR10, c[0x0][0x380] ;  /* 0x00007000ff0a77ac */ /* 0x000ea60008000a00 */
[----:B------:R-:W-:Y:S01]  /*0150*/  UIADD3.X UR5, UPT, UPT, URZ, UR5, URZ, UP0, !UPT ;  /* 0x00000005ff057290 */ /* 0x000fe200087fe4ff */
[----:B0-----:R-:W-:-:S04]  /*0160*/  ISETP.GE.U32.AND P0, PT, R0, UR8, PT ;  /* 0x0000000800007c0c */ /* 0x001fc8000bf06070 */
[----:B------:R-:W-:Y:S01]  /*0170*/  ISETP.GE.U32.AND.EX P0, PT, RZ, UR9, PT, P0 ;  /* 0x00000009ff007c0c */ /* 0x000fe2000bf06100 */
[----:B-1----:R-:W-:-:S04]  /*0180*/  UISETP.NE.U32.AND UP0, UPT, UR4, UR12, UPT ;  /* 0x0000000c0400728c */ /* 0x002fc8000bf05070 */
[----:B------:R-:W-:-:S08]  /*0190*/  UISETP.NE.AND.EX UP0, UPT, UR5, UR13, UPT, UP0 ;  /* 0x0000000d0500728c */ /* 0x000fd0000bf05300 */
[----:B--2---:R-:W-:Y:S05]  /*01a0*/  @P0 BRA `(.L_x_195) ;  /* 0x0000000000380947 */ /* 0x004fea0003800000 */
[----:B------:R-:W-:Y:S02]  /*01b0*/  IMAD.MOV.U32 R7, RZ, RZ, R0 ;  /* 0x000000ffff077224 */ /* 0x000fe400078e0000 */
[----:B------:R-:W-:-:S07]  /*01c0*/  IMAD.MOV.U32 R8, RZ, RZ, RZ ;  /* 0x000000ffff087224 */ /* 0x000fce00078e00ff */
.L_x_196:
[----:B------:R-:W-:-:S04]  /*01d0*/  LEA R2, P0, R7, UR10, 0x2 ;  /* 0x0000000a07027c11 */ /* 0x000fc8000f8010ff */
[----:B------:R-:W-:-:S05]  /*01e0*/  LEA.HI.X R3, R7, UR11, R8, 0x2, P0 ;  /* 0x0000000b07037c11 */ /* 0x000fca00080f1408 */
[----:B------:R-:W2:Y:S01]  /*01f0*/  LDG.E R2, desc[UR6][R2.64] ;  /* 0x0000000602027981 */ /* 0x000ea2000c1e1900 */
[----:B------:R-:W-:Y:S02]  /*0200*/  IADD3 R7, P0, PT, R4, R7, RZ ;  /* 0x0000000704077210 */ /* 0x000fe40007f1e0ff */
[----:B------:R-:W-:-:S03]  /*0210*/  IADD3 R6, PT, PT, R5, 0x1, RZ ;  /* 0x0000000105067810 */ /* 0x000fc60007ffe0ff */
[----:B------:R-:W-:Y:S01]  /*0220*/  IMAD.X R8, RZ, RZ, R8, P0 ;  /* 0x000000ffff087224 */ /* 0x000fe200000e0608 */
[----:B------:R-:W-:-:S04]  /*0230*/  ISETP.GE.U32.AND P0, PT, R7, UR8, PT ;  /* 0x0000000807007c0c */ /* 0x000fc8000bf06070 */
[----:B------:R-:W-:Y:S02]  /*0240*/  ISETP.GE.U32.AND.EX P0, PT, R8, UR9, PT, P0 ;  /* 0x0000000908007c0c */ /* 0x000fe4000bf06100 */
[----:B--2---:R-:W-:-:S13]  /*0250*/  ISETP.NE.AND P1, PT, R2, RZ, PT ;  /* 0x000000ff0200720c */ /* 0x004fda0003f25270 */
[----:B------:R-:W-:-:S05]  /*0260*/  @!P1 IMAD.MOV R6, RZ, RZ, R5 ;  /* 0x000000ffff069224 */ /* 0x000fca00078e0205 */
[----:B------:R-:W-:Y:S01]  /*0270*/  MOV R5, R6 ;  /* 0x0000000600057202 */ /* 0x000fe20000000f00 */
[----:B------:R-:W-:Y:S06]  /*0280*/  @!P0 BRA `(.L_x_196) ;  /* 0xfffffffc00d08947 */ /* 0x000fec000383ffff */
.L_x_195:
[----:B------:R-:W-:Y:S05]  /*0290*/  BSYNC.RECONVERGENT B0 ;  /* 0x0000000000007941 */ /* 0x000fea0003800200 */
.L_x_194:
[----:B------:R-:W-:Y:S05]  /*02a0*/  BRA.U UP0, `(.L_x_197) ;  /* 0xfffffffd00947547 */ /* 0x000fea000b83ffff */
.L_x_193:
[----:B------:R-:W-:-:S13]  /*02b0*/  ISETP.GE.AND P0, PT, R5, 0x1, PT ;  /* 0x000000010500780c */ /* 0x000fda0003f06270 */
[----:B------:R-:W-:Y:S05]  /*02c0*/  @!P0 EXIT ;  /* 0x000000000000894d */ /* 0x000fea0003800000 */
[----:B------:R-:W0:Y:S02]  /*02d0*/  LDC.64 R2, c[0x0][0x380] ;  /* 0x0000e000ff027b82 */ /* 0x000e240000000a00 */
[----:B0-----:R-:W-:Y:S01]  /*02e0*/  STG.E desc[UR6][R2.64], R5 ;  /* 0x0000000502007986 */ /* 0x001fe2000c101906 */
[----:B------:R-:W-:Y:S05]  /*02f0*/  EXIT ;  /* 0x000000000000794d */ /* 0x000fea0003800000 */
.L_x_198:
        /* <DEDUP_REMOVED lines=16> */
.L_x_210:


//--------------------- .text._Z16gpu_seqwr_kernelPimm --------------------------
	.section	.text._Z16gpu_seqwr_kernelPimm,"ax",@progbits
	.align	128
        .global         _Z16gpu_seqwr_kernelPimm
        .type           _Z16gpu_seqwr_kernelPimm,@function
        .size           _Z16gpu_seqwr_kernelPimm,(.L_x_211 - _Z16gpu_seqwr_kernelPimm)
        .other          _Z16gpu_seqwr_kernelPimm,@"STO_CUDA_ENTRY STV_DEFAULT"
_Z16gpu_seqwr_kernelPimm:
.text._Z16gpu_seqwr_kernelPimm:
[----:B------:R-:W-:Y:S01]  /*0000*/  LDC R1, c[0x0][0x37c] ;  /* 0x0000df00ff017b82 */ /* 0x000fe20000000800 */
[----:B------:R-:W0:Y:S02]  /*0010*/  LDCU.64 UR4, c[0x0][0x388] ;  /* 0x00007100ff0477ac */ /* 0x000e240008000a00 */
[----:B0-----:R-:W-:-:S04]  /*0020*/  ISETP.NE.U32.AND P0, PT, RZ, UR4, PT ;  /* 0x00000004ff007c0c */ /* 0x001fc8000bf05070 */
[----:B------:R-:W-:-:S13]  /*0030*/  ISETP.NE.AND.EX P0, PT, RZ, UR5, PT, P0 ;  /* 0x00000005ff007c0c */ /* 0x000fda000bf05300 */
[----:B------:R-:W-:Y:S05]  /*0040*/  @!P0 EXIT ;  /* 0x000000000000894d */ /* 0x000fea0003800000 */
[----:B------:R-:W0:Y:S01]  /*0050*/  S2R R3, SR_TID.X ;  /* 0x0000000000037919 */ /* 0x000e220000002100 */
[----:B------:R-:W0:Y:S01]  /*0060*/  S2UR UR4, SR_CTAID.X ;  /* 0x00000000000479c3 */ /* 0x000e220000002500 */
[----:B------:R-:W1:Y:S07]  /*0070*/  LDCU.64 UR6, c[0x0][0x358] ;  /* 0x00006b00ff0677ac */ /* 0x000e6e0008000a00 */
[----:B------:R-:W0:Y:S01]  /*0080*/  LDC R4, c[0x0][0x360] ;  /* 0x0000d800ff047b82 */ /* 0x000e220000000800 */
[----:B------:R-:W2:Y:S01]  /*0090*/  LDCU UR5, c[0x0][0x370] ;  /* 0x00006e00ff0577ac */ /* 0x000ea20008000800 */
[C---:B0-----:R-:W-:Y:S01]  /*00a0*/  IMAD R0, R4.reuse, UR4, R3 ;  /* 0x0000000404007c24 */ /* 0x041fe2000f8e0203 */
[----:B------:R-:W-:Y:S01]  /*00b0*/  UMOV UR4, URZ ;  /* 0x000000ff00047c82 */ /* 0x000fe20008000000 */
[----:B--2---:R-:W-:Y:S01]  /*00c0*/  IMAD R4, R4, UR5, RZ ;  /* 0x0000000504047c24 */ /* 0x004fe2000f8e02ff */
[----:B-1----:R-:W-:-:S06]  /*00d0*/  UMOV UR5, URZ ;  /* 0x000000ff00057c82 */ /* 0x002fcc0008000000 */
.L_x_202:
[----:B------:R-:W0:Y:S01]  /*00e0*/  LDCU.64 UR8, c[0x0][0x390] ;  /* 0x00007200ff0877ac */ /* 0x000e220008000a00 */
[----:B------:R-:W-:Y:S01]  /*00f0*/  BSSY.RECONVERGENT B0, `(.L_x_199) ;  /* 0x0000014000007945 */ /* 0x000fe20003800200 */
[----:B------:R-:W1:Y:S01]  /*0100*/  LDCU.64 UR10, c[0x0][0x388] ;  /* 0x00007100ff0a77ac */ /* 0x000e620008000a00 */
[----:B------:R-:W-:-:S04]  /*0110*/  UIADD3 UR4, UP0, UPT, UR4, 0x1, URZ ;  /* 0x0000000104047890 */ /* 0x000fc8000ff1e0ff */
[----:B------:R-:W-:Y:S01]  /*0120*/  UIADD3.X UR5, UPT, UPT, URZ, UR5, URZ, UP0, !UPT ;  /* 0x00000005ff057290 */ /* 0x000fe200087fe4ff */
[----:B0-----:R-:W-:-:S04]  /*0130*/  ISETP.GE.U32.AND P0, PT, R0, UR8, PT ;  /* 0x0000000800007c0c */ /* 0x001fc8000bf06070 */
[----:B------:R-:W-:Y:S01]  /*0140*/  ISETP.GE.U32.AND.EX P0, PT, RZ, UR9, PT, P0 ;  /* 0x00000009ff007c0c */ /* 0x000fe2000bf06100 */
[----:B-1----:R-:W-:-:S04]  /*0150*/  UISETP.NE.U32.AND UP0, UPT, UR4, UR10, UPT ;  /* 0x0000000a0400728c */ /* 0x002fc8000bf05070 */
[----:B------:R-:W-:-:S08]  /*0160*/  UISETP.NE.AND.EX UP0, UPT, UR5, UR11, UPT, UP0 ;  /* 0x0000000b0500728c */ /* 0x000fd0000bf05300 */
[----:B------:R-:W-:Y:S05]  /*0170*/  @P0 BRA `(.L_x_200) ;  /* 0x00000000002c0947 */ /* 0x000fea0003800000 */
[----:B------:R-:W0:Y:S01]  /*0180*/  LDC.64 R8, c[0x0][0x380] ;  /* 0x0000e000ff087b82 */ /* 0x000e220000000a00 */
[----:B------:R-:W-:Y:S02]  /*0190*/  IMAD.MOV.U32 R5, RZ, RZ, R0 ;  /* 0x000000ffff057224 */ /* 0x000fe400078e0000 */
[----:B------:R-:W-:-:S07]  /*01a0*/  IMAD.MOV.U32 R6, RZ, RZ, RZ ;  /* 0x000000ffff067224 */ /* 0x000fce00078e00ff */
.L_x_201:
[----:B0-----:R-:W-:-:S04]  /*01b0*/  LEA R2, P0, R5, R8, 0x2 ;  /* 0x0000000805027211 */ /* 0x001fc800078010ff */
[----:B------:R-:W-:Y:S02]  /*01c0*/  LEA.HI.X R3, R5, R9, R6, 0x2, P0 ;  /* 0x0000000905037211 */ /* 0x000fe400000f1406 */
[----:B------:R-:W-:-:S03]  /*01d0*/  IADD3 R5, P0, PT, R4, R5, RZ ;  /* 0x0000000504057210 */ /* 0x000fc60007f1e0ff */
[----:B------:R1:W-:Y:S02]  /*01e0*/  STG.E desc[UR6][R2.64], RZ ;  /* 0x000000ff02007986 */ /* 0x0003e4000c101906 */
[----:B------:R-:W-:Y:S01]  /*01f0*/  IMAD.X R6, RZ, RZ, R6, P0 ;  /* 0x000000ffff067224 */ /* 0x000fe200000e0606 */
[----:B------:R-:W-:-:S04]  /*0200*/  ISETP.GE.U32.AND P0, PT, R5, UR8, PT ;  /* 0x0000000805007c0c */ /* 0x000fc8000bf06070 */
[----:B------:R-:W-:-:S13]  /*0210*/  ISETP.GE.U32.AND.EX P0, PT, R6, UR9, PT, P0 ;  /* 0x0000000906007c0c */ /* 0x000fda000bf06100 */
[----:B-1----:R-:W-:Y:S05]  /*0220*/  @!P0 BRA `(.L_x_201) ;  /* 0xfffffffc00e08947 */ /* 0x002fea000383ffff */
.L_x_200:
[----:B------:R-:W-:Y:S05]  /*0230*/  BSYNC.RECONVERGENT B0 ;  /* 0x0000000000007941 */ /* 0x000fea0003800200 */
.L_x_199:
[----:B------:R-:W-:Y:S05]  /*0240*/  BRA.U UP0, `(.L_x_202) ;  /* 0xfffffffd00a47547 */ /* 0x000fea000b83ffff */
[----:B------:R-:W-:Y:S05]  /*0250*/  EXIT ;  /* 0x000000000000794d */ /* 0x000fea0003800000 */
.L_x_203:
        /* <DEDUP_REMOVED lines=10> */
.L_x_211:


//--------------------- .nv.global.init           --------------------------
	.section	.nv.global.init,"aw",@progbits
.nv.global.init:
	.type		$str,@object
	.size		$str,(.L_0 - $str)
$str:
        /*0000*/ 	.byte	0x25, 0x64, 0x20, 0x2d, 0x3e, 0x20, 0x25, 0x64, 0x0a, 0x00
.L_0:


//--------------------- .nv.shared.reserved.0     --------------------------
	.section	.nv.shared.reserved.0,"aw",@nobits
	.weak		__nv_reservedSMEM_offset_0_alias
	.size		__nv_reservedSMEM_offset_0_alias, 0, 64
	.other		__nv_reservedSMEM_offset_0_alias,@"STO_CUDA_RESERVED_SHARED STV_DEFAULT"
__nv_reservedSMEM_offset_0_alias:
	.zero		0
	.zero		64


//--------------------- .nv.constant0._Z18gpu_latency_kernelPimmm --------------------------
	.section	.nv.constant0._Z18gpu_latency_kernelPimmm,"a",@progbits
	.sectionflags	@""
	.align	4
.nv.constant0._Z18gpu_latency_kernelPimmm:
	.zero		928


//--------------------- .nv.constant0._Z24gpu_latency_setup_kernelPimm --------------------------
	.section	.nv.constant0._Z24gpu_latency_setup_kernelPimm,"a",@progbits
	.sectionflags	@""
	.align	4
.nv.constant0._Z24gpu_latency_setup_kernelPimm:
	.zero		920


//--------------------- .nv.constant0._Z16gpu_rndrd_kernelPimmm --------------------------
	.section	.nv.constant0._Z16gpu_rndrd_kernelPimmm,"a",@progbits
	.sectionflags	@""
	.align	4
.nv.constant0._Z16gpu_rndrd_kernelPimmm:
	.zero		928


//--------------------- .nv.constant0._Z16gpu_rndwr_kernelPimmm --------------------------
	.section	.nv.constant0._Z16gpu_rndwr_kernelPimmm,"a",@progbits
	.sectionflags	@""
	.align	4
.nv.constant0._Z16gpu_rndwr_kernelPimmm:
	.zero		928


//--------------------- .nv.constant0._Z16gpu_seqrd_kernelPimm --------------------------
	.section	.nv.constant0._Z16gpu_seqrd_kernelPimm,"a",@progbits
	.sectionflags	@""
	.align	4
.nv.constant0._Z16gpu_seqrd_kernelPimm:
	.zero		920


//--------------------- .nv.constant0._Z16gpu_seqwr_kernelPimm --------------------------
	.section	.nv.constant0._Z16gpu_seqwr_kernelPimm,"a",@progbits
	.sectionflags	@""
	.align	4
.nv.constant0._Z16gpu_seqwr_kernelPimm:
	.zero		920


//--------------------- SYMBOLS --------------------------

	.type		.nv.reservedSmem.offset0,@object
	.size		.nv.reservedSmem.offset0,0x4
	.type		vprintf,@function
